// auto-generated by cutlass_sweep.gemm — config: {"arch": "sm_100", "cluster_m": 8, "cluster_n": 1, "dtype": "e5m2", "dtype_b": "e5m2", "layout": "nt", "stages": 0, "tile_k": 64, "tile_m": 256, "tile_n": 256}
#include "cutlass/cutlass.h"
#include "cutlass/gemm/collective/collective_builder.hpp"
#include "cutlass/gemm/device/gemm_universal_adapter.h"
#include "cutlass/gemm/kernel/gemm_universal.hpp"
#include "cutlass/epilogue/collective/collective_builder.hpp"

using ElemA = cutlass::float_e5m2_t;
using ElemB = cutlass::float_e5m2_t;
using ElemCD = cutlass::float_e5m2_t;
using Acc  = float;
using TileShape    = cute::Shape<cute::_256, cute::_256, cute::_64>;
using ClusterShape = cute::Shape<cute::_8, cute::_1, cute::_1>;

using CollectiveEpilogue = typename cutlass::epilogue::collective::CollectiveBuilder<
    cutlass::arch::Sm100, cutlass::arch::OpClassTensorOp,
    TileShape, ClusterShape,
    cutlass::epilogue::collective::EpilogueTileAuto,
    Acc, Acc,
    ElemCD, cutlass::layout::RowMajor, 128 / cutlass::sizeof_bits<ElemCD>::value,
    ElemCD, cutlass::layout::RowMajor, 128 / cutlass::sizeof_bits<ElemCD>::value,
    cutlass::epilogue::collective::EpilogueScheduleAuto
  >::CollectiveOp;

using CollectiveMainloop = typename cutlass::gemm::collective::CollectiveBuilder<
    cutlass::arch::Sm100, cutlass::arch::OpClassTensorOp,
    ElemA, cutlass::layout::RowMajor, 128 / cutlass::sizeof_bits<ElemA>::value,
    ElemB, cutlass::layout::ColumnMajor, 128 / cutlass::sizeof_bits<ElemB>::value,
    Acc,
    TileShape, ClusterShape,
    cutlass::gemm::collective::StageCountAutoCarveout<static_cast<int>(sizeof(typename CollectiveEpilogue::SharedStorage))>,
    cutlass::gemm::collective::KernelScheduleAuto
  >::CollectiveOp;

using GemmKernel = cutlass::gemm::kernel::GemmUniversal<
    cute::Shape<int,int,int,int>,
    CollectiveMainloop,
    CollectiveEpilogue
>;
using Gemm = cutlass::gemm::device::GemmUniversalAdapter<GemmKernel>;

// Force the device kernel symbol into the cubin without needing a host main.
auto* _anchor = &cutlass::device_kernel<GemmKernel>;


// ===== COMPILED SASS (sm_100a) =====

	.target	sm_100a

	.elftype	@"ET_EXEC"


//--------------------- .note.nv.tkinfo           --------------------------
	.section	.note.nv.tkinfo,"",@"SHT_NOTE"
	.sectionflags	@"SHF_NOTE_NV_TKINFO"
	.tkinfo
        /*0018*/ 	.word	0x00000002
        /*0030*/ 	.string	""
        /*0030*/ 	.string	"ptxas"
        /*0030*/ 	.string	"Cuda compilation tools, release 13.0, V13.0.88"
        /*0030*/ 	.string	"Build cuda_13.0.r13.0/compiler.36424714_0"
        /*0030*/ 	.string	"-arch sm_100a -m 64 "



//--------------------- .note.nv.cuinfo           --------------------------
	.section	.note.nv.cuinfo,"",@"SHT_NOTE"
	.sectionflags	@"SHF_NOTE_NV_CUINFO"
        /*0018*/ 	.short	0x0002
        /*001a*/ 	.short	0x0064
        /*001c*/ 	.short	0x0082
	.zero		2


//--------------------- .nv.info                  --------------------------
	.section	.nv.info,"",@"SHT_CUDA_INFO"
	.align	4


	//----- nvinfo : EIATTR_REGCOUNT
	.align		4
        /*0000*/ 	.byte	0x04, 0x2f
        /*0002*/ 	.short	(.L_20 - .L_19)
	.align		4
.L_19:
        /*0004*/ 	.word	index@(_ZN7cutlass13device_kernelINS_4gemm6kernel13GemmUniversalIN4cute5tupleIJiiiiEEENS1_10collective13CollectiveMmaINS1_35MainloopSm100TmaUmmaWarpSpecializedILi11ELi2ELi2ENS5_IJNS4_1CILi8EEENSA_ILi1EEESC_EEEEENS5_IJNSA_ILi256EEESF_NSA_ILi64EEEEEENS_12float_e5m2_tENS5_IJlSC_lEEESI_SJ_NS4_8TiledMMAINS4_8MMA_AtomIJNS4_10MMA_TraitsINS4_25SM100_MMA_F8F6F4_2x1SM_SSEJSI_SI_fSF_SF_NS4_17integral_constantINS4_4UMMA5MajorELSQ_0EEESR_NSO_INSP_7ScaleInELSS_0EEEST_EEEEEENS4_6LayoutINS5_IJSC_SC_SC_EEENS5_IJNSA_ILi0EEESY_SY_EEEEENS5_IJNS4_10UnderscoreES11_S11_EEEEENS4_18SM100_TMA_2SM_LOADENS4_14ComposedLayoutINS4_7SwizzleILi2ELi4ELi3EEENS4_18smem_ptr_flag_bitsILi8EEENSW_INS5_IJSB_SG_EEENS5_IJSG_SC_EEEEEEEvNS4_8identityENS4_28SM100_TMA_2SM_LOAD_MULTICASTES1D_vS1E_EENS_8epilogue10collective18CollectiveEpilogueINS1H_23Sm100TmaWarpSpecializedILi4ELi2ELi64ELb0ELb0EEEJNS5_IJNSA_ILi128EEESF_SG_EEENS5_IJNSW_IS1M_SC_EENSW_ISG_SC_EEEEESI_SJ_SI_SJ_NS1H_6fusion15FusionCallbacksIS1L_NS1R_17LinearCombinationISI_fSI_fLNS_15FloatRoundStyleE2EEES1N_S1Q_JEEENS4_5SM1004TMEM4LOAD26SM100_TMEM_LOAD_32dp32b64xENS4_13SM90_TMA_LOADES1D_NS4_39AutoVectorizingCopyWithAssumedAlignmentILi128EEENS4_14SM90_TMA_STOREES1D_S23_S23_EEEvvEEEEvNT_6ParamsE)
        /*0008*/ 	.word	0x000000cf


	//----- nvinfo : EIATTR_FRAME_SIZE
	.align		4
.L_20:
        /*000c*/ 	.byte	0x04, 0x11
        /*000e*/ 	.short	(.L_22 - .L_21)
	.align		4
.L_21:
        /*0010*/ 	.word	index@($__internal_2_$__cuda_sm10x_tcgen05_guardrail_trap_unallocated_columns_being_dealloced)
        /*0014*/ 	.word	0x00000000


	//----- nvinfo : EIATTR_FRAME_SIZE
	.align		4
.L_22:
        /*0018*/ 	.byte	0x04, 0x11
        /*001a*/ 	.short	(.L_24 - .L_23)
	.align		4
.L_23:
        /*001c*/ 	.word	index@($__internal_1_$__cuda_sm10x_tcgen05_guardrail_trap_phase_invalid_during_alloc)
        /*0020*/ 	.word	0x00000000


	//----- nvinfo : EIATTR_FRAME_SIZE
	.align		4
.L_24:
        /*0024*/ 	.byte	0x04, 0x11
        /*0026*/ 	.short	(.L_26 - .L_25)
	.align		4
.L_25:
        /*0028*/ 	.word	index@($__internal_0_$__cuda_sm10x_tcgen05_guardrail_trap_col_being_dealloced_not_returned_by_alloc)
        /*002c*/ 	.word	0x00000000


	//----- nvinfo : EIATTR_FRAME_SIZE
	.align		4
.L_26:
        /*0030*/ 	.byte	0x04, 0x11
        /*0032*/ 	.short	(.L_28 - .L_27)
	.align		4
.L_27:
        /*0034*/ 	.word	index@(_ZN7cutlass13device_kernelINS_4gemm6kernel13GemmUniversalIN4cute5tupleIJiiiiEEENS1_10collective13CollectiveMmaINS1_35MainloopSm100TmaUmmaWarpSpecializedILi11ELi2ELi2ENS5_IJNS4_1CILi8EEENSA_ILi1EEESC_EEEEENS5_IJNSA_ILi256EEESF_NSA_ILi64EEEEEENS_12float_e5m2_tENS5_IJlSC_lEEESI_SJ_NS4_8TiledMMAINS4_8MMA_AtomIJNS4_10MMA_TraitsINS4_25SM100_MMA_F8F6F4_2x1SM_SSEJSI_SI_fSF_SF_NS4_17integral_constantINS4_4UMMA5MajorELSQ_0EEESR_NSO_INSP_7ScaleInELSS_0EEEST_EEEEEENS4_6LayoutINS5_IJSC_SC_SC_EEENS5_IJNSA_ILi0EEESY_SY_EEEEENS5_IJNS4_10UnderscoreES11_S11_EEEEENS4_18SM100_TMA_2SM_LOADENS4_14ComposedLayoutINS4_7SwizzleILi2ELi4ELi3EEENS4_18smem_ptr_flag_bitsILi8EEENSW_INS5_IJSB_SG_EEENS5_IJSG_SC_EEEEEEEvNS4_8identityENS4_28SM100_TMA_2SM_LOAD_MULTICASTES1D_vS1E_EENS_8epilogue10collective18CollectiveEpilogueINS1H_23Sm100TmaWarpSpecializedILi4ELi2ELi64ELb0ELb0EEEJNS5_IJNSA_ILi128EEESF_SG_EEENS5_IJNSW_IS1M_SC_EENSW_ISG_SC_EEEEESI_SJ_SI_SJ_NS1H_6fusion15FusionCallbacksIS1L_NS1R_17LinearCombinationISI_fSI_fLNS_15FloatRoundStyleE2EEES1N_S1Q_JEEENS4_5SM1004TMEM4LOAD26SM100_TMEM_LOAD_32dp32b64xENS4_13SM90_TMA_LOADES1D_NS4_39AutoVectorizingCopyWithAssumedAlignmentILi128EEENS4_14SM90_TMA_STOREES1D_S23_S23_EEEvvEEEEvNT_6ParamsE)
        /*0038*/ 	.word	0x00000000


	//----- nvinfo : EIATTR_MIN_STACK_SIZE
	.align		4
.L_28:
        /*003c*/ 	.byte	0x04, 0x12
        /*003e*/ 	.short	(.L_30 - .L_29)
	.align		4
.L_29:
        /*0040*/ 	.word	index@(_ZN7cutlass13device_kernelINS_4gemm6kernel13GemmUniversalIN4cute5tupleIJiiiiEEENS1_10collective13CollectiveMmaINS1_35MainloopSm100TmaUmmaWarpSpecializedILi11ELi2ELi2ENS5_IJNS4_1CILi8EEENSA_ILi1EEESC_EEEEENS5_IJNSA_ILi256EEESF_NSA_ILi64EEEEEENS_12float_e5m2_tENS5_IJlSC_lEEESI_SJ_NS4_8TiledMMAINS4_8MMA_AtomIJNS4_10MMA_TraitsINS4_25SM100_MMA_F8F6F4_2x1SM_SSEJSI_SI_fSF_SF_NS4_17integral_constantINS4_4UMMA5MajorELSQ_0EEESR_NSO_INSP_7ScaleInELSS_0EEEST_EEEEEENS4_6LayoutINS5_IJSC_SC_SC_EEENS5_IJNSA_ILi0EEESY_SY_EEEEENS5_IJNS4_10UnderscoreES11_S11_EEEEENS4_18SM100_TMA_2SM_LOADENS4_14ComposedLayoutINS4_7SwizzleILi2ELi4ELi3EEENS4_18smem_ptr_flag_bitsILi8EEENSW_INS5_IJSB_SG_EEENS5_IJSG_SC_EEEEEEEvNS4_8identityENS4_28SM100_TMA_2SM_LOAD_MULTICASTES1D_vS1E_EENS_8epilogue10collective18CollectiveEpilogueINS1H_23Sm100TmaWarpSpecializedILi4ELi2ELi64ELb0ELb0EEEJNS5_IJNSA_ILi128EEESF_SG_EEENS5_IJNSW_IS1M_SC_EENSW_ISG_SC_EEEEESI_SJ_SI_SJ_NS1H_6fusion15FusionCallbacksIS1L_NS1R_17LinearCombinationISI_fSI_fLNS_15FloatRoundStyleE2EEES1N_S1Q_JEEENS4_5SM1004TMEM4LOAD26SM100_TMEM_LOAD_32dp32b64xENS4_13SM90_TMA_LOADES1D_NS4_39AutoVectorizingCopyWithAssumedAlignmentILi128EEENS4_14SM90_TMA_STOREES1D_S23_S23_EEEvvEEEEvNT_6ParamsE)
        /*0044*/ 	.word	0x00000000
.L_30:


//--------------------- .nv.compat                --------------------------
	.section	.nv.compat,"",@"SHT_CUDA_COMPAT_INFO"
	.align	4
        /*0000*/ 	.byte	0x02, 0x09, 0x01, 0x00, 0x02, 0x02, 0x02, 0x00, 0x02, 0x05, 0x05, 0x00, 0x03, 0x07, 0x01, 0x01
        /*0010*/ 	.byte	0x02, 0x03, 0x01, 0x00, 0x02, 0x06, 0x01, 0x00, 0x04, 0x0b, 0x08, 0x00, 0x09, 0x00, 0x00, 0x00
        /*0020*/ 	.byte	0x00, 0x00, 0x00, 0x00


//--------------------- .nv.info._ZN7cutlass13device_kernelINS_4gemm6kernel13GemmUniversalIN4cute5tupleIJiiiiEEENS1_10collective13CollectiveMmaINS1_35MainloopSm100TmaUmmaWarpSpecializedILi11ELi2ELi2ENS5_IJNS4_1CILi8EEENSA_ILi1EEESC_EEEEENS5_IJNSA_ILi256EEESF_NSA_ILi64EEEEEENS_12float_e5m2_tENS5_IJlSC_lEEESI_SJ_NS4_8TiledMMAINS4_8MMA_AtomIJNS4_10MMA_TraitsINS4_25SM100_MMA_F8F6F4_2x1SM_SSEJSI_SI_fSF_SF_NS4_17integral_constantINS4_4UMMA5MajorELSQ_0EEESR_NSO_INSP_7ScaleInELSS_0EEEST_EEEEEENS4_6LayoutINS5_IJSC_SC_SC_EEENS5_IJNSA_ILi0EEESY_SY_EEEEENS5_IJNS4_10UnderscoreES11_S11_EEEEENS4_18SM100_TMA_2SM_LOADENS4_14ComposedLayoutINS4_7SwizzleILi2ELi4ELi3EEENS4_18smem_ptr_flag_bitsILi8EEENSW_INS5_IJSB_SG_EEENS5_IJSG_SC_EEEEEEEvNS4_8identityENS4_28SM100_TMA_2SM_LOAD_MULTICASTES1D_vS1E_EENS_8epilogue10collective18CollectiveEpilogueINS1H_23Sm100TmaWarpSpecializedILi4ELi2ELi64ELb0ELb0EEEJNS5_IJNSA_ILi128EEESF_SG_EEENS5_IJNSW_IS1M_SC_EENSW_ISG_SC_EEEEESI_SJ_SI_SJ_NS1H_6fusion15FusionCallbacksIS1L_NS1R_17LinearCombinationISI_fSI_fLNS_15FloatRoundStyleE2EEES1N_S1Q_JEEENS4_5SM1004TMEM4LOAD26SM100_TMEM_LOAD_32dp32b64xENS4_13SM90_TMA_LOADES1D_NS4_39AutoVectorizingCopyWithAssumedAlignmentILi128EEENS4_14SM90_TMA_STOREES1D_S23_S23_EEEvvEEEEvNT_6ParamsE --------------------------
	.section	.nv.info._ZN7cutlass13device_kernelINS_4gemm6kernel13GemmUniversalIN4cute5tupleIJiiiiEEENS1_10collective13CollectiveMmaINS1_35MainloopSm100TmaUmmaWarpSpecializedILi11ELi2ELi2ENS5_IJNS4_1CILi8EEENSA_ILi1EEESC_EEEEENS5_IJNSA_ILi256EEESF_NSA_ILi64EEEEEENS_12float_e5m2_tENS5_IJlSC_lEEESI_SJ_NS4_8TiledMMAINS4_8MMA_AtomIJNS4_10MMA_TraitsINS4_25SM100_MMA_F8F6F4_2x1SM_SSEJSI_SI_fSF_SF_NS4_17integral_constantINS4_4UMMA5MajorELSQ_0EEESR_NSO_INSP_7ScaleInELSS_0EEEST_EEEEEENS4_6LayoutINS5_IJSC_SC_SC_EEENS5_IJNSA_ILi0EEESY_SY_EEEEENS5_IJNS4_10UnderscoreES11_S11_EEEEENS4_18SM100_TMA_2SM_LOADENS4_14ComposedLayoutINS4_7SwizzleILi2ELi4ELi3EEENS4_18smem_ptr_flag_bitsILi8EEENSW_INS5_IJSB_SG_EEENS5_IJSG_SC_EEEEEEEvNS4_8identityENS4_28SM100_TMA_2SM_LOAD_MULTICASTES1D_vS1E_EENS_8epilogue10collective18CollectiveEpilogueINS1H_23Sm100TmaWarpSpecializedILi4ELi2ELi64ELb0ELb0EEEJNS5_IJNSA_ILi128EEESF_SG_EEENS5_IJNSW_IS1M_SC_EENSW_ISG_SC_EEEEESI_SJ_SI_SJ_NS1H_6fusion15FusionCallbacksIS1L_NS1R_17LinearCombinationISI_fSI_fLNS_15FloatRoundStyleE2EEES1N_S1Q_JEEENS4_5SM1004TMEM4LOAD26SM100_TMEM_LOAD_32dp32b64xENS4_13SM90_TMA_LOADES1D_NS4_39AutoVectorizingCopyWithAssumedAlignmentILi128EEENS4_14SM90_TMA_STOREES1D_S23_S23_EEEvvEEEEvNT_6ParamsE,"",@"SHT_CUDA_INFO"
	.sectionflags	@""
	.align	4


	//----- nvinfo : EIATTR_CUDA_API_VERSION
	.align		4
        /*0000*/ 	.byte	0x04, 0x37
        /*0002*/ 	.short	(.L_32 - .L_31)
.L_31:
        /*0004*/ 	.word	0x00000082


	//----- nvinfo : EIATTR_KPARAM_INFO
	.align		4
.L_32:
        /*0008*/ 	.byte	0x04, 0x17
        /*000a*/ 	.short	(.L_34 - .L_33)
.L_33:
        /*000c*/ 	.word	0x00000000
        /*0010*/ 	.short	0x0000
        /*0012*/ 	.short	0x0000
        /*0014*/ 	.byte	0x00, 0xf0, 0x01, 0x20


	//----- nvinfo : EIATTR_AT_ENTRY_FRAGMENTS
	.align		4
.L_34:
        /*0018*/ 	.byte	0x04, 0x4f
        /*001a*/ 	.short	(.L_36 - .L_35)


	//   ....[0]....
.L_35:
        /*001c*/ 	.word	0x00000007


	//----- nvinfo : EIATTR_RESERVED_SMEM_USED
	.align		4
.L_36:
        /*0020*/ 	.byte	0x01, 0x41
	.zero		2


	//----- nvinfo : EIATTR_SPARSE_MMA_MASK
	.align		4
        /*0024*/ 	.byte	0x03, 0x50
        /*0026*/ 	.short	0x0000


	//----- nvinfo : EIATTR_TCGEN05_2CTA_USED
	.align		4
        /*0028*/ 	.byte	0x01, 0x52
	.zero		2


	//----- nvinfo : EIATTR_MAXREG_COUNT
	.align		4
        /*002c*/ 	.byte	0x03, 0x1b
        /*002e*/ 	.short	0x00ff


	//----- nvinfo : EIATTR_NUM_BARRIERS
	.align		4
        /*0030*/ 	.byte	0x02, 0x4c
        /*0032*/ 	.byte	0x07
	.zero		1


	//----- nvinfo : EIATTR_EXTERNS
	.align		4
        /*0034*/ 	.byte	0x04, 0x0f
        /*0036*/ 	.short	(.L_38 - .L_37)


	//   ....[0]....
	.align		4
.L_37:
        /*0038*/ 	.word	index@(__assertfail)


	//----- nvinfo : EIATTR_MERCURY_ISA_VERSION
	.align		4
.L_38:
        /*003c*/ 	.byte	0x03, 0x5f
        /*003e*/ 	.short	0x0101


	//----- nvinfo : EIATTR_INT_WARP_WIDE_INSTR_OFFSETS
	.align		4
        /*0040*/ 	.byte	0x04, 0x31
        /*0042*/ 	.short	(.L_40 - .L_39)


	//   ....[0]....
.L_39:
        /*0044*/ 	.word	0x00000e40


	//   ....[1]....
        /*0048*/ 	.word	0x00000ee0


	//   ....[2]....
        /*004c*/ 	.word	0x00004600


	//   ....[3]....
        /*0050*/ 	.word	0x00004620


	//   ....[4]....
        /*0054*/ 	.word	0x00004650


	//   ....[5]....
        /*0058*/ 	.word	0x00005210


	//   ....[6]....
        /*005c*/ 	.word	0x00005270


	//   ....[7]....
        /*0060*/ 	.word	0x00005360


	//   ....[8]....
        /*0064*/ 	.word	0x000053e0


	//   ....[9]....
        /*0068*/ 	.word	0x000054e0


	//   ....[10]....
        /*006c*/ 	.word	0x00005570


	//   ....[11]....
        /*0070*/ 	.word	0x00005670


	//   ....[12]....
        /*0074*/ 	.word	0x00005720


	//----- nvinfo : EIATTR_COOP_GROUP_MASK_REGIDS
	.align		4
.L_40:
        /*0078*/ 	.byte	0x04, 0x29
        /*007a*/ 	.short	(.L_42 - .L_41)


	//   ....[0]....
.L_41:
        /*007c*/ 	.word	0xffffffff


	//   ....[1]....
        /*0080*/ 	.word	0xffffffff


	//   ....[2]....
        /*0084*/ 	.word	0xffffffff


	//   ....[3]....
        /*0088*/ 	.word	0xffffffff


	//   ....[4]....
        /*008c*/ 	.word	0xffffffff


	//   ....[5]....
        /*0090*/ 	.word	0xffffffff


	//   ....[6]....
        /*0094*/ 	.word	0xffffffff


	//   ....[7]....
        /*0098*/ 	.word	0xffffffff


	//   ....[8]....
        /*009c*/ 	.word	0xffffffff


	//   ....[9]....
        /*00a0*/ 	.word	0xffffffff


	//   ....[10]....
        /*00a4*/ 	.word	0xffffffff


	//   ....[11]....
        /*00a8*/ 	.word	0xffffffff


	//   ....[12]....
        /*00ac*/ 	.word	0xffffffff


	//   ....[13]....
        /*00b0*/ 	.word	0xffffffff


	//----- nvinfo : EIATTR_COOP_GROUP_INSTR_OFFSETS
	.align		4
.L_42:
        /*00b4*/ 	.byte	0x04, 0x28
        /*00b6*/ 	.short	(.L_44 - .L_43)


	//   ....[0]....
.L_43:
        /*00b8*/ 	.word	0x000000b0


	//   ....[1]....
        /*00bc*/ 	.word	0x00000520


	//   ....[2]....
        /*00c0*/ 	.word	0x000007f0


	//   ....[3]....
        /*00c4*/ 	.word	0x00000980


	//   ....[4]....
        /*00c8*/ 	.word	0x00000a70


	//   ....[5]....
        /*00cc*/ 	.word	0x00000bd0


	//   ....[6]....
        /*00d0*/ 	.word	0x00000d20


	//   ....[7]....
        /*00d4*/ 	.word	0x00000f60


	//   ....[8]....
        /*00d8*/ 	.word	0x00002330


	//   ....[9]....
        /*00dc*/ 	.word	0x000035e0


	//   ....[10]....
        /*00e0*/ 	.word	0x00003ab0


	//   ....[11]....
        /*00e4*/ 	.word	0x00003ae0


	//   ....[12]....
        /*00e8*/ 	.word	0x00004500


	//   ....[13]....
        /*00ec*/ 	.word	0x00004710


	//----- nvinfo : EIATTR_VRC_CTA_INIT_COUNT
	.align		4
.L_44:
        /*00f0*/ 	.byte	0x02, 0x4a
        /*00f2*/ 	.byte	0x80
	.zero		1


	//----- nvinfo : EIATTR_SYSCALL_OFFSETS
	.align		4
        /*00f4*/ 	.byte	0x04, 0x46
        /*00f6*/ 	.short	(.L_46 - .L_45)


	//   ....[0]....
.L_45:
        /*00f8*/ 	.word	0x000063a0


	//   ....[1]....
        /*00fc*/ 	.word	0x000064e0


	//   ....[2]....
        /*0100*/ 	.word	0x00006d70


	//   ....[3]....
        /*0104*/ 	.word	0x00008390


	//   ....[4]....
        /*0108*/ 	.word	0x00009940


	//   ....[5]....
        /*010c*/ 	.word	0x0000af10


	//----- nvinfo : EIATTR_MBARRIER_INSTR_OFFSETS
	.align		4
.L_46:
        /*0110*/ 	.byte	0x04, 0x39
        /*0112*/ 	.short	(.L_48 - .L_47)


	//   ....[0]....
.L_47:
        /*0114*/ 	.word	0x00000670
        /*0118*/ 	.word	0x000000ff
        /*011c*/ 	.word	0x00000000
        /*0120*/ 	.short	0x0100
        /*0122*/ 	.byte	0x04
	.zero		1


	//   ....[1]....
        /*0124*/ 	.word	0x00000680
        /*0128*/ 	.word	0x000000ff
        /*012c*/ 	.word	0x00000058
        /*0130*/ 	.short	0x0100
        /*0132*/ 	.byte	0x04
	.zero		1


	//   ....[2]....
        /*0134*/ 	.word	0x00000690
        /*0138*/ 	.word	0x000000ff
        /*013c*/ 	.word	0x00000008
        /*0140*/ 	.short	0x0100
        /*0142*/ 	.byte	0x04
	.zero		1


	//   ....[3]....
        /*0144*/ 	.word	0x000006a0
        /*0148*/ 	.word	0x000000ff
        /*014c*/ 	.word	0x00000060
        /*0150*/ 	.short	0x0100
        /*0152*/ 	.byte	0x04
	.zero		1


	//   ....[4]....
        /*0154*/ 	.word	0x000006b0
        /*0158*/ 	.word	0x000000ff
        /*015c*/ 	.word	0x00000010
        /*0160*/ 	.short	0x0100
        /*0162*/ 	.byte	0x04
	.zero		1


	//   ....[5]....
        /*0164*/ 	.word	0x000006c0
        /*0168*/ 	.word	0x000000ff
        /*016c*/ 	.word	0x00000068
        /*0170*/ 	.short	0x0100
        /*0172*/ 	.byte	0x04
	.zero		1


	//   ....[6]....
        /*0174*/ 	.word	0x000006d0
        /*0178*/ 	.word	0x000000ff
        /*017c*/ 	.word	0x00000018
        /*0180*/ 	.short	0x0100
        /*0182*/ 	.byte	0x04
	.zero		1


	//   ....[7]....
        /*0184*/ 	.word	0x000006e0
        /*0188*/ 	.word	0x000000ff
        /*018c*/ 	.word	0x00000070
        /*0190*/ 	.short	0x0100
        /*0192*/ 	.byte	0x04
	.zero		1


	//   ....[8]....
        /*0194*/ 	.word	0x000006f0
        /*0198*/ 	.word	0x000000ff
        /*019c*/ 	.word	0x00000020
        /*01a0*/ 	.short	0x0100
        /*01a2*/ 	.byte	0x04
	.zero		1


	//   ....[9]....
        /*01a4*/ 	.word	0x00000700
        /*01a8*/ 	.word	0x000000ff
        /*01ac*/ 	.word	0x00000078
        /*01b0*/ 	.short	0x0100
        /*01b2*/ 	.byte	0x04
	.zero		1


	//   ....[10]....
        /*01b4*/ 	.word	0x00000710
        /*01b8*/ 	.word	0x000000ff
        /*01bc*/ 	.word	0x00000028
        /*01c0*/ 	.short	0x0100
        /*01c2*/ 	.byte	0x04
	.zero		1


	//   ....[11]....
        /*01c4*/ 	.word	0x00000720
        /*01c8*/ 	.word	0x000000ff
        /*01cc*/ 	.word	0x00000080
        /*01d0*/ 	.short	0x0100
        /*01d2*/ 	.byte	0x04
	.zero		1


	//   ....[12]....
        /*01d4*/ 	.word	0x00000730
        /*01d8*/ 	.word	0x000000ff
        /*01dc*/ 	.word	0x00000030
        /*01e0*/ 	.short	0x0100
        /*01e2*/ 	.byte	0x04
	.zero		1


	//   ....[13]....
        /*01e4*/ 	.word	0x00000740
        /*01e8*/ 	.word	0x000000ff
        /*01ec*/ 	.word	0x00000088
        /*01f0*/ 	.short	0x0100
        /*01f2*/ 	.byte	0x04
	.zero		1


	//   ....[14]....
        /*01f4*/ 	.word	0x00000750
        /*01f8*/ 	.word	0x000000ff
        /*01fc*/ 	.word	0x00000038
        /*0200*/ 	.short	0x0100
        /*0202*/ 	.byte	0x04
	.zero		1


	//   ....[15]....
        /*0204*/ 	.word	0x00000760
        /*0208*/ 	.word	0x000000ff
        /*020c*/ 	.word	0x00000090
        /*0210*/ 	.short	0x0100
        /*0212*/ 	.byte	0x04
	.zero		1


	//   ....[16]....
        /*0214*/ 	.word	0x00000770
        /*0218*/ 	.word	0x000000ff
        /*021c*/ 	.word	0x00000040
        /*0220*/ 	.short	0x0100
        /*0222*/ 	.byte	0x04
	.zero		1


	//   ....[17]....
        /*0224*/ 	.word	0x00000780
        /*0228*/ 	.word	0x000000ff
        /*022c*/ 	.word	0x00000098
        /*0230*/ 	.short	0x0100
        /*0232*/ 	.byte	0x04
	.zero		1


	//   ....[18]....
        /*0234*/ 	.word	0x00000790
        /*0238*/ 	.word	0x000000ff
        /*023c*/ 	.word	0x00000048
        /*0240*/ 	.short	0x0100
        /*0242*/ 	.byte	0x04
	.zero		1


	//   ....[19]....
        /*0244*/ 	.word	0x000007a0
        /*0248*/ 	.word	0x000000ff
        /*024c*/ 	.word	0x000000a0
        /*0250*/ 	.short	0x0100
        /*0252*/ 	.byte	0x04
	.zero		1


	//   ....[20]....
        /*0254*/ 	.word	0x000007b0
        /*0258*/ 	.word	0x000000ff
        /*025c*/ 	.word	0x00000050
        /*0260*/ 	.short	0x0100
        /*0262*/ 	.byte	0x04
	.zero		1


	//   ....[21]....
        /*0264*/ 	.word	0x000007c0
        /*0268*/ 	.word	0x000000ff
        /*026c*/ 	.word	0x000000a8
        /*0270*/ 	.short	0x0100
        /*0272*/ 	.byte	0x04
	.zero		1


	//   ....[22]....
        /*0274*/ 	.word	0x000008f0
        /*0278*/ 	.word	0x000000ff
        /*027c*/ 	.word	0x000000b0
        /*0280*/ 	.short	0x0100
        /*0282*/ 	.byte	0x04
	.zero		1


	//   ....[23]....
        /*0284*/ 	.word	0x00000900
        /*0288*/ 	.word	0x000000ff
        /*028c*/ 	.word	0x000000d0
        /*0290*/ 	.short	0x0100
        /*0292*/ 	.byte	0x04
	.zero		1


	//   ....[24]....
        /*0294*/ 	.word	0x00000910
        /*0298*/ 	.word	0x000000ff
        /*029c*/ 	.word	0x000000b8
        /*02a0*/ 	.short	0x0100
        /*02a2*/ 	.byte	0x04
	.zero		1


	//   ....[25]....
        /*02a4*/ 	.word	0x00000920
        /*02a8*/ 	.word	0x000000ff
        /*02ac*/ 	.word	0x000000d8
        /*02b0*/ 	.short	0x0100
        /*02b2*/ 	.byte	0x04
	.zero		1


	//   ....[26]....
        /*02b4*/ 	.word	0x00000930
        /*02b8*/ 	.word	0x000000ff
        /*02bc*/ 	.word	0x000000c0
        /*02c0*/ 	.short	0x0100
        /*02c2*/ 	.byte	0x04
	.zero		1


	//   ....[27]....
        /*02c4*/ 	.word	0x00000940
        /*02c8*/ 	.word	0x000000ff
        /*02cc*/ 	.word	0x000000e0
        /*02d0*/ 	.short	0x0100
        /*02d2*/ 	.byte	0x04
	.zero		1


	//   ....[28]....
        /*02d4*/ 	.word	0x00000950
        /*02d8*/ 	.word	0x000000ff
        /*02dc*/ 	.word	0x000000c8
        /*02e0*/ 	.short	0x0100
        /*02e2*/ 	.byte	0x04
	.zero		1


	//   ....[29]....
        /*02e4*/ 	.word	0x00000960
        /*02e8*/ 	.word	0x000000ff
        /*02ec*/ 	.word	0x000000e8
        /*02f0*/ 	.short	0x0100
        /*02f2*/ 	.byte	0x04
	.zero		1


	//   ....[30]....
        /*02f4*/ 	.word	0x00000a40
        /*02f8*/ 	.word	0x000000ff
        /*02fc*/ 	.word	0x000000f0
        /*0300*/ 	.short	0x0100
        /*0302*/ 	.byte	0x06
	.zero		1


	//   ....[31]....
        /*0304*/ 	.word	0x00000a50
        /*0308*/ 	.word	0x000000ff
        /*030c*/ 	.word	0x000000f8
        /*0310*/ 	.short	0x0100
        /*0312*/ 	.byte	0x06
	.zero		1


	//   ....[32]....
        /*0314*/ 	.word	0x00000b80
        /*0318*/ 	.word	0x000000ff
        /*031c*/ 	.word	0x00000100
        /*0320*/ 	.short	0x0100
        /*0322*/ 	.byte	0x06
	.zero		1


	//   ....[33]....
        /*0324*/ 	.word	0x00000b90
        /*0328*/ 	.word	0x000000ff
        /*032c*/ 	.word	0x00000110
        /*0330*/ 	.short	0x0100
        /*0332*/ 	.byte	0x06
	.zero		1


	//   ....[34]....
        /*0334*/ 	.word	0x00000ba0
        /*0338*/ 	.word	0x000000ff
        /*033c*/ 	.word	0x00000108
        /*0340*/ 	.short	0x0100
        /*0342*/ 	.byte	0x06
	.zero		1


	//   ....[35]....
        /*0344*/ 	.word	0x00000bb0
        /*0348*/ 	.word	0x000000ff
        /*034c*/ 	.word	0x00000118
        /*0350*/ 	.short	0x0100
        /*0352*/ 	.byte	0x06
	.zero		1


	//   ....[36]....
        /*0354*/ 	.word	0x00000cd0
        /*0358*/ 	.word	0x000000ff
        /*035c*/ 	.word	0x00000120
        /*0360*/ 	.short	0x0100
        /*0362*/ 	.byte	0x04
	.zero		1


	//   ....[37]....
        /*0364*/ 	.word	0x00000ce0
        /*0368*/ 	.word	0x000000ff
        /*036c*/ 	.word	0x00000130
        /*0370*/ 	.short	0x0100
        /*0372*/ 	.byte	0x04
	.zero		1


	//   ....[38]....
        /*0374*/ 	.word	0x00000cf0
        /*0378*/ 	.word	0x000000ff
        /*037c*/ 	.word	0x00000128
        /*0380*/ 	.short	0x0100
        /*0382*/ 	.byte	0x04
	.zero		1


	//   ....[39]....
        /*0384*/ 	.word	0x00000d00
        /*0388*/ 	.word	0x000000ff
        /*038c*/ 	.word	0x00000138
        /*0390*/ 	.short	0x0100
        /*0392*/ 	.byte	0x04
	.zero		1


	//   ....[40]....
        /*0394*/ 	.word	0x00000df0
        /*0398*/ 	.word	0x000000ff
        /*039c*/ 	.word	0x00000140
        /*03a0*/ 	.short	0x0100
        /*03a2*/ 	.byte	0x04
	.zero		1


	//   ....[41]....
        /*03a4*/ 	.word	0x00000e00
        /*03a8*/ 	.word	0x000000ff
        /*03ac*/ 	.word	0x00000150
        /*03b0*/ 	.short	0x0100
        /*03b2*/ 	.byte	0x04
	.zero		1


	//   ....[42]....
        /*03b4*/ 	.word	0x00000e10
        /*03b8*/ 	.word	0x000000ff
        /*03bc*/ 	.word	0x00000148
        /*03c0*/ 	.short	0x0100
        /*03c2*/ 	.byte	0x04
	.zero		1


	//   ....[43]....
        /*03c4*/ 	.word	0x00000e20
        /*03c8*/ 	.word	0x000000ff
        /*03cc*/ 	.word	0x00000158
        /*03d0*/ 	.short	0x0100
        /*03d2*/ 	.byte	0x04
	.zero		1


	//   ....[44]....
        /*03d4*/ 	.word	0x00000f20
        /*03d8*/ 	.word	0x000000ff
        /*03dc*/ 	.word	0x00000160
        /*03e0*/ 	.short	0x0100
        /*03e2*/ 	.byte	0x06
	.zero		1


	//   ....[45]....
        /*03e4*/ 	.word	0x00001b60
        /*03e8*/ 	.word	0x00000003
        /*03ec*/ 	.word	0x00000150
        /*03f0*/ 	.short	0x010a
        /*03f2*/ 	.byte	0xff
	.zero		1


	//   ....[46]....
        /*03f4*/ 	.word	0x00001b90
        /*03f8*/ 	.word	0x00000003
        /*03fc*/ 	.word	0x00000140
        /*0400*/ 	.short	0x0101
        /*0402*/ 	.byte	0xff
	.zero		1


	//   ....[47]....
        /*0404*/ 	.word	0x00001c50
        /*0408*/ 	.word	0x000000ff
        /*040c*/ 	.word	0x00000058
        /*0410*/ 	.short	0x010a
        /*0412*/ 	.byte	0x04
	.zero		1


	//   ....[48]....
        /*0414*/ 	.word	0x00001d10
        /*0418*/ 	.word	0x000000ff
        /*041c*/ 	.word	0x00000058
        /*0420*/ 	.short	0x010a
        /*0422*/ 	.byte	0x21
	.zero		1


	//   ....[49]....
        /*0424*/ 	.word	0x00001ec0
        /*0428*/ 	.word	0x000000ff
        /*042c*/ 	.word	0x00000058
        /*0430*/ 	.short	0x010a
        /*0432*/ 	.byte	0x05
	.zero		1


	//   ....[50]....
        /*0434*/ 	.word	0x00001fd0
        /*0438*/ 	.word	0x000000ff
        /*043c*/ 	.word	0x000000f8
        /*0440*/ 	.short	0x0101
        /*0442*/ 	.byte	0x06
	.zero		1


	//   ....[51]....
        /*0444*/ 	.word	0x00001ff0
        /*0448*/ 	.word	0x000000ff
        /*044c*/ 	.word	0x00000058
        /*0450*/ 	.short	0x010a
        /*0452*/ 	.byte	0x04
	.zero		1


	//   ....[52]....
        /*0454*/ 	.word	0x00002070
        /*0458*/ 	.word	0x000000ff
        /*045c*/ 	.word	0x00000058
        /*0460*/ 	.short	0x010a
        /*0462*/ 	.byte	0x11
	.zero		1


	//   ....[53]....
        /*0464*/ 	.word	0x00002200
        /*0468*/ 	.word	0x000000ff
        /*046c*/ 	.word	0x00000058
        /*0470*/ 	.short	0x010a
        /*0472*/ 	.byte	0x05
	.zero		1


	//   ....[54]....
        /*0474*/ 	.word	0x00002360
        /*0478*/ 	.word	0x00000003
        /*047c*/ 	.word	0x00000100
        /*0480*/ 	.short	0x010a
        /*0482*/ 	.byte	0xff
	.zero		1


	//   ....[55]....
        /*0484*/ 	.word	0x000024b0
        /*0488*/ 	.word	0x00000000
        /*048c*/ 	.word	0x00000000
        /*0490*/ 	.short	0x0101
        /*0492*/ 	.byte	0xff
	.zero		1


	//   ....[56]....
        /*0494*/ 	.word	0x00002a70
        /*0498*/ 	.word	0x000000ff
        /*049c*/ 	.word	0x00000000
        /*04a0*/ 	.short	0x010a
        /*04a2*/ 	.byte	0x04
	.zero		1


	//   ....[57]....
        /*04a4*/ 	.word	0x00002b00
        /*04a8*/ 	.word	0x000000ff
        /*04ac*/ 	.word	0x00000000
        /*04b0*/ 	.short	0x010a
        /*04b2*/ 	.byte	0x05
	.zero		1


	//   ....[58]....
        /*04b4*/ 	.word	0x00002b90
        /*04b8*/ 	.word	0x000000ff
        /*04bc*/ 	.word	0x00000000
        /*04c0*/ 	.short	0x010a
        /*04c2*/ 	.byte	0x05
	.zero		1


	//   ....[59]....
        /*04c4*/ 	.word	0x00002c20
        /*04c8*/ 	.word	0x000000ff
        /*04cc*/ 	.word	0x00000000
        /*04d0*/ 	.short	0x010a
        /*04d2*/ 	.byte	0x05
	.zero		1


	//   ....[60]....
        /*04d4*/ 	.word	0x00002cb0
        /*04d8*/ 	.word	0x000000ff
        /*04dc*/ 	.word	0x00000000
        /*04e0*/ 	.short	0x010a
        /*04e2*/ 	.byte	0x05
	.zero		1


	//   ....[61]....
        /*04e4*/ 	.word	0x00002d40
        /*04e8*/ 	.word	0x000000ff
        /*04ec*/ 	.word	0x00000000
        /*04f0*/ 	.short	0x010a
        /*04f2*/ 	.byte	0x05
	.zero		1


	//   ....[62]....
        /*04f4*/ 	.word	0x00002dd0
        /*04f8*/ 	.word	0x000000ff
        /*04fc*/ 	.word	0x00000000
        /*0500*/ 	.short	0x010a
        /*0502*/ 	.byte	0x05
	.zero		1


	//   ....[63]....
        /*0504*/ 	.word	0x00002e60
        /*0508*/ 	.word	0x000000ff
        /*050c*/ 	.word	0x00000000
        /*0510*/ 	.short	0x010a
        /*0512*/ 	.byte	0x05
	.zero		1


	//   ....[64]....
        /*0514*/ 	.word	0x00002ef0
        /*0518*/ 	.word	0x000000ff
        /*051c*/ 	.word	0x00000000
        /*0520*/ 	.short	0x010a
        /*0522*/ 	.byte	0x05
	.zero		1


	//   ....[65]....
        /*0524*/ 	.word	0x00002f80
        /*0528*/ 	.word	0x000000ff
        /*052c*/ 	.word	0x00000000
        /*0530*/ 	.short	0x010a
        /*0532*/ 	.byte	0x05
	.zero		1


	//   ....[66]....
        /*0534*/ 	.word	0x00003020
        /*0538*/ 	.word	0x00000000
        /*053c*/ 	.word	0x00000000
        /*0540*/ 	.short	0x010a
        /*0542*/ 	.byte	0xff
	.zero		1


	//   ....[67]....
        /*0544*/ 	.word	0x00003140
        /*0548*/ 	.word	0x00000000
        /*054c*/ 	.word	0x00000140
        /*0550*/ 	.short	0x010a
        /*0552*/ 	.byte	0xff
	.zero		1


	//   ....[68]....
        /*0554*/ 	.word	0x000031b0
        /*0558*/ 	.word	0x00000004
        /*055c*/ 	.word	0x00000000
        /*0560*/ 	.short	0x0101
        /*0562*/ 	.byte	0xff
	.zero		1


	//   ....[69]....
        /*0564*/ 	.word	0x000031d0
        /*0568*/ 	.word	0x000000ff
        /*056c*/ 	.word	0x00000110
        /*0570*/ 	.short	0x010a
        /*0572*/ 	.byte	0x04
	.zero		1


	//   ....[70]....
        /*0574*/ 	.word	0x000032f0
        /*0578*/ 	.word	0x00000000
        /*057c*/ 	.word	0x00000100
        /*0580*/ 	.short	0x010a
        /*0582*/ 	.byte	0xff
	.zero		1


	//   ....[71]....
        /*0584*/ 	.word	0x000033f0
        /*0588*/ 	.word	0x00000000
        /*058c*/ 	.word	0x00000000
        /*0590*/ 	.short	0x0101
        /*0592*/ 	.byte	0xff
	.zero		1


	//   ....[72]....
        /*0594*/ 	.word	0x00003480
        /*0598*/ 	.word	0x000000ff
        /*059c*/ 	.word	0x00000110
        /*05a0*/ 	.short	0x0106
        /*05a2*/ 	.byte	0x04
	.zero		1


	//   ....[73]....
        /*05a4*/ 	.word	0x000034a0
        /*05a8*/ 	.word	0x000000ff
        /*05ac*/ 	.word	0x00000110
        /*05b0*/ 	.short	0x010a
        /*05b2*/ 	.byte	0x04
	.zero		1


	//   ....[74]....
        /*05b4*/ 	.word	0x00003530
        /*05b8*/ 	.word	0x000000ff
        /*05bc*/ 	.word	0x00000110
        /*05c0*/ 	.short	0x0106
        /*05c2*/ 	.byte	0x07
	.zero		1


	//   ....[75]....
        /*05c4*/ 	.word	0x00003570
        /*05c8*/ 	.word	0x00000000
        /*05cc*/ 	.word	0x00000110
        /*05d0*/ 	.short	0x010a
        /*05d2*/ 	.byte	0xff
	.zero		1


	//   ....[76]....
        /*05d4*/ 	.word	0x000037b0
        /*05d8*/ 	.word	0x000000ff
        /*05dc*/ 	.word	0x00000008
        /*05e0*/ 	.short	0x010a
        /*05e2*/ 	.byte	0x05
	.zero		1


	//   ....[77]....
        /*05e4*/ 	.word	0x000037d0
        /*05e8*/ 	.word	0x000000ff
        /*05ec*/ 	.word	0x00000008
        /*05f0*/ 	.short	0x010a
        /*05f2*/ 	.byte	0x05
	.zero		1


	//   ....[78]....
        /*05f4*/ 	.word	0x00003960
        /*05f8*/ 	.word	0x000000ff
        /*05fc*/ 	.word	0x00000008
        /*0600*/ 	.short	0x010a
        /*0602*/ 	.byte	0x05
	.zero		1


	//   ....[79]....
        /*0604*/ 	.word	0x00003980
        /*0608*/ 	.word	0x000000ff
        /*060c*/ 	.word	0x00000008
        /*0610*/ 	.short	0x010a
        /*0612*/ 	.byte	0x05
	.zero		1


	//   ....[80]....
        /*0614*/ 	.word	0x00003a40
        /*0618*/ 	.word	0x000000ff
        /*061c*/ 	.word	0x00000000
        /*0620*/ 	.short	0x0101
        /*0622*/ 	.byte	0x04
	.zero		1


	//   ....[81]....
        /*0624*/ 	.word	0x00003d40
        /*0628*/ 	.word	0x00000000
        /*062c*/ 	.word	0x00000100
        /*0630*/ 	.short	0x010a
        /*0632*/ 	.byte	0xff
	.zero		1


	//   ....[82]....
        /*0634*/ 	.word	0x00003e00
        /*0638*/ 	.word	0x00000000
        /*063c*/ 	.word	0x00000000
        /*0640*/ 	.short	0x0101
        /*0642*/ 	.byte	0xff
	.zero		1


	//   ....[83]....
        /*0644*/ 	.word	0x00003ec0
        /*0648*/ 	.word	0x000000ff
        /*064c*/ 	.word	0x00000000
        /*0650*/ 	.short	0x010a
        /*0652*/ 	.byte	0x04
	.zero		1


	//   ....[84]....
        /*0654*/ 	.word	0x00003ed0
        /*0658*/ 	.word	0x000000ff
        /*065c*/ 	.word	0x00000130
        /*0660*/ 	.short	0x010a
        /*0662*/ 	.byte	0x17
	.zero		1


	//   ....[85]....
        /*0664*/ 	.word	0x00003f80
        /*0668*/ 	.word	0x000000ff
        /*066c*/ 	.word	0x00000000
        /*0670*/ 	.short	0x010a
        /*0672*/ 	.byte	0x05
	.zero		1


	//   ....[86]....
        /*0674*/ 	.word	0x000040c0
        /*0678*/ 	.word	0x000000ff
        /*067c*/ 	.word	0x00000000
        /*0680*/ 	.short	0x010a
        /*0682*/ 	.byte	0x04
	.zero		1


	//   ....[87]....
        /*0684*/ 	.word	0x00004310
        /*0688*/ 	.word	0x000000ff
        /*068c*/ 	.word	0x00000000
        /*0690*/ 	.short	0x010a
        /*0692*/ 	.byte	0x04
	.zero		1


	//   ....[88]....
        /*0694*/ 	.word	0x000043b0
        /*0698*/ 	.word	0x00000000
        /*069c*/ 	.word	0x00000000
        /*06a0*/ 	.short	0x010a
        /*06a2*/ 	.byte	0xff
	.zero		1


	//   ....[89]....
        /*06a4*/ 	.word	0x000043f0
        /*06a8*/ 	.word	0x00000000
        /*06ac*/ 	.word	0x00000000
        /*06b0*/ 	.short	0x010a
        /*06b2*/ 	.byte	0xff
	.zero		1


	//   ....[90]....
        /*06b4*/ 	.word	0x00004460
        /*06b8*/ 	.word	0x000000ff
        /*06bc*/ 	.word	0x00000000
        /*06c0*/ 	.short	0x0101
        /*06c2*/ 	.byte	0x04
	.zero		1


	//   ....[91]....
        /*06c4*/ 	.word	0x000044a0
        /*06c8*/ 	.word	0x000000ff
        /*06cc*/ 	.word	0x00000160
        /*06d0*/ 	.short	0x010a
        /*06d2*/ 	.byte	0x11
	.zero		1


	//   ....[92]....
        /*06d4*/ 	.word	0x000044f0
        /*06d8*/ 	.word	0x000000ff
        /*06dc*/ 	.word	0x00000000
        /*06e0*/ 	.short	0x0101
        /*06e2*/ 	.byte	0x04
	.zero		1


	//   ....[93]....
        /*06e4*/ 	.word	0x000049d0
        /*06e8*/ 	.word	0x00000008
        /*06ec*/ 	.word	0x00000100
        /*06f0*/ 	.short	0x010a
        /*06f2*/ 	.byte	0xff
	.zero		1


	//   ....[94]....
        /*06f4*/ 	.word	0x00004b40
        /*06f8*/ 	.word	0x00000000
        /*06fc*/ 	.word	0x00000000
        /*0700*/ 	.short	0x0101
        /*0702*/ 	.byte	0xff
	.zero		1


	//   ....[95]....
        /*0704*/ 	.word	0x00005020
        /*0708*/ 	.word	0x000000ff
        /*070c*/ 	.word	0x000000f8
        /*0710*/ 	.short	0x010a
        /*0712*/ 	.byte	0x15
	.zero		1


	//   ....[96]....
        /*0714*/ 	.word	0x000051b0
        /*0718*/ 	.word	0x000000ff
        /*071c*/ 	.word	0x000000d0
        /*0720*/ 	.short	0x010a
        /*0722*/ 	.byte	0x15
	.zero		1


	//   ....[97]....
        /*0724*/ 	.word	0x00005300
        /*0728*/ 	.word	0x000000ff
        /*072c*/ 	.word	0x000000b0
        /*0730*/ 	.short	0x010b
        /*0732*/ 	.byte	0x15
	.zero		1


	//   ....[98]....
        /*0734*/ 	.word	0x00005320
        /*0738*/ 	.word	0x000000ff
        /*073c*/ 	.word	0x00000000
        /*0740*/ 	.short	0x0101
        /*0742*/ 	.byte	0x04
	.zero		1


	//   ....[99]....
        /*0744*/ 	.word	0x00005330
        /*0748*/ 	.word	0x000000ff
        /*074c*/ 	.word	0x000000d8
        /*0750*/ 	.short	0x010a
        /*0752*/ 	.byte	0x15
	.zero		1


	//   ....[100]....
        /*0754*/ 	.word	0x00005480
        /*0758*/ 	.word	0x000000ff
        /*075c*/ 	.word	0x000000b8
        /*0760*/ 	.short	0x010b
        /*0762*/ 	.byte	0x15
	.zero		1


	//   ....[101]....
        /*0764*/ 	.word	0x000054a0
        /*0768*/ 	.word	0x000000ff
        /*076c*/ 	.word	0x00000000
        /*0770*/ 	.short	0x0101
        /*0772*/ 	.byte	0x04
	.zero		1


	//   ....[102]....
        /*0774*/ 	.word	0x000054b0
        /*0778*/ 	.word	0x000000ff
        /*077c*/ 	.word	0x000000e0
        /*0780*/ 	.short	0x010a
        /*0782*/ 	.byte	0x15
	.zero		1


	//   ....[103]....
        /*0784*/ 	.word	0x00005610
        /*0788*/ 	.word	0x000000ff
        /*078c*/ 	.word	0x000000c0
        /*0790*/ 	.short	0x010b
        /*0792*/ 	.byte	0x15
	.zero		1


	//   ....[104]....
        /*0794*/ 	.word	0x00005630
        /*0798*/ 	.word	0x000000ff
        /*079c*/ 	.word	0x00000000
        /*07a0*/ 	.short	0x0101
        /*07a2*/ 	.byte	0x04
	.zero		1


	//   ....[105]....
        /*07a4*/ 	.word	0x00005640
        /*07a8*/ 	.word	0x000000ff
        /*07ac*/ 	.word	0x000000e8
        /*07b0*/ 	.short	0x010a
        /*07b2*/ 	.byte	0x15
	.zero		1


	//   ....[106]....
        /*07b4*/ 	.word	0x00005840
        /*07b8*/ 	.word	0x000000ff
        /*07bc*/ 	.word	0x000000c8
        /*07c0*/ 	.short	0x010b
        /*07c2*/ 	.byte	0x15
	.zero		1


	//   ....[107]....
        /*07c4*/ 	.word	0x00005850
        /*07c8*/ 	.word	0x000000ff
        /*07cc*/ 	.word	0x00000000
        /*07d0*/ 	.short	0x0101
        /*07d2*/ 	.byte	0x29
	.zero		1


	//   ....[108]....
        /*07d4*/ 	.word	0x00005880
        /*07d8*/ 	.word	0x000000ff
        /*07dc*/ 	.word	0x000000d0
        /*07e0*/ 	.short	0x010a
        /*07e2*/ 	.byte	0x15
	.zero		1


	//   ....[109]....
        /*07e4*/ 	.word	0x000058a0
        /*07e8*/ 	.word	0x000000ff
        /*07ec*/ 	.word	0x000000d8
        /*07f0*/ 	.short	0x010a
        /*07f2*/ 	.byte	0x15
	.zero		1


	//   ....[110]....
        /*07f4*/ 	.word	0x000058c0
        /*07f8*/ 	.word	0x000000ff
        /*07fc*/ 	.word	0x000000e0
        /*0800*/ 	.short	0x010a
        /*0802*/ 	.byte	0x15
	.zero		1


	//   ....[111]....
        /*0804*/ 	.word	0x00005900
        /*0808*/ 	.word	0x00000000
        /*080c*/ 	.word	0x000000e8
        /*0810*/ 	.short	0x010a
        /*0812*/ 	.byte	0xff
	.zero		1


	//   ....[112]....
        /*0814*/ 	.word	0x00005c30
        /*0818*/ 	.word	0x00000003
        /*081c*/ 	.word	0x00000100
        /*0820*/ 	.short	0x010a
        /*0822*/ 	.byte	0xff
	.zero		1


	//   ....[113]....
        /*0824*/ 	.word	0x00005db0
        /*0828*/ 	.word	0x00000000
        /*082c*/ 	.word	0x00000000
        /*0830*/ 	.short	0x0101
        /*0832*/ 	.byte	0xff
	.zero		1


	//   ....[114]....
        /*0834*/ 	.word	0x00006910
        /*0838*/ 	.word	0x00000003
        /*083c*/ 	.word	0x000000b0
        /*0840*/ 	.short	0x010a
        /*0842*/ 	.byte	0xff
	.zero		1


	//   ....[115]....
        /*0844*/ 	.word	0x00006950
        /*0848*/ 	.word	0x000000a3
        /*084c*/ 	.word	0x00000120
        /*0850*/ 	.short	0x010a
        /*0852*/ 	.byte	0xff
	.zero		1


	//   ....[116]....
        /*0854*/ 	.word	0x00006a80
        /*0858*/ 	.word	0x00000003
        /*085c*/ 	.word	0x000000b0
        /*0860*/ 	.short	0x010a
        /*0862*/ 	.byte	0xff
	.zero		1


	//   ....[117]....
        /*0864*/ 	.word	0x00006bc0
        /*0868*/ 	.word	0x00000000
        /*086c*/ 	.word	0x00000000
        /*0870*/ 	.short	0x0101
        /*0872*/ 	.byte	0xff
	.zero		1


	//   ....[118]....
        /*0874*/ 	.word	0x00006c40
        /*0878*/ 	.word	0x000000a3
        /*087c*/ 	.word	0x00000120
        /*0880*/ 	.short	0x010a
        /*0882*/ 	.byte	0xff
	.zero		1


	//   ....[119]....
        /*0884*/ 	.word	0x00007ff0
        /*0888*/ 	.word	0x000000bf
        /*088c*/ 	.word	0x000000b0
        /*0890*/ 	.short	0x010a
        /*0892*/ 	.byte	0xff
	.zero		1


	//   ....[120]....
        /*0894*/ 	.word	0x000080c0
        /*0898*/ 	.word	0x000000bf
        /*089c*/ 	.word	0x000000b0
        /*08a0*/ 	.short	0x010a
        /*08a2*/ 	.byte	0xff
	.zero		1


	//   ....[121]....
        /*08a4*/ 	.word	0x00008200
        /*08a8*/ 	.word	0x00000000
        /*08ac*/ 	.word	0x00000000
        /*08b0*/ 	.short	0x0101
        /*08b2*/ 	.byte	0xff
	.zero		1


	//   ....[122]....
        /*08b4*/ 	.word	0x000095a0
        /*08b8*/ 	.word	0x00000000
        /*08bc*/ 	.word	0x000000b0
        /*08c0*/ 	.short	0x010a
        /*08c2*/ 	.byte	0xff
	.zero		1


	//   ....[123]....
        /*08c4*/ 	.word	0x00009670
        /*08c8*/ 	.word	0x00000000
        /*08cc*/ 	.word	0x000000b0
        /*08d0*/ 	.short	0x010a
        /*08d2*/ 	.byte	0xff
	.zero		1


	//   ....[124]....
        /*08d4*/ 	.word	0x000097b0
        /*08d8*/ 	.word	0x00000000
        /*08dc*/ 	.word	0x00000000
        /*08e0*/ 	.short	0x0101
        /*08e2*/ 	.byte	0xff
	.zero		1


	//   ....[125]....
        /*08e4*/ 	.word	0x0000ab80
        /*08e8*/ 	.word	0x00000000
        /*08ec*/ 	.word	0x000000b0
        /*08f0*/ 	.short	0x010a
        /*08f2*/ 	.byte	0xff
	.zero		1


	//   ....[126]....
        /*08f4*/ 	.word	0x0000ac50
        /*08f8*/ 	.word	0x00000000
        /*08fc*/ 	.word	0x000000b0
        /*0900*/ 	.short	0x010a
        /*0902*/ 	.byte	0xff
	.zero		1


	//   ....[127]....
        /*0904*/ 	.word	0x0000ad90
        /*0908*/ 	.word	0x00000000
        /*090c*/ 	.word	0x00000000
        /*0910*/ 	.short	0x0101
        /*0912*/ 	.byte	0xff
	.zero		1


	//   ....[128]....
        /*0914*/ 	.word	0x0000b1c0
        /*0918*/ 	.word	0x000000a3
        /*091c*/ 	.word	0x00000000
        /*0920*/ 	.short	0x0101
        /*0922*/ 	.byte	0xff
	.zero		1


	//   ....[129]....
        /*0924*/ 	.word	0x0000c230
        /*0928*/ 	.word	0x00000003
        /*092c*/ 	.word	0x00000150
        /*0930*/ 	.short	0x010a
        /*0932*/ 	.byte	0xff
	.zero		1


	//   ....[130]....
        /*0934*/ 	.word	0x0000c290
        /*0938*/ 	.word	0x00000000
        /*093c*/ 	.word	0x00000058
        /*0940*/ 	.short	0x010a
        /*0942*/ 	.byte	0xff
	.zero		1


	//   ....[131]....
        /*0944*/ 	.word	0x0000c2f0
        /*0948*/ 	.word	0x00000000
        /*094c*/ 	.word	0x00000058
        /*0950*/ 	.short	0x010a
        /*0952*/ 	.byte	0xff
	.zero		1


	//   ....[132]....
        /*0954*/ 	.word	0x0000c340
        /*0958*/ 	.word	0x00000003
        /*095c*/ 	.word	0x00000100
        /*0960*/ 	.short	0x010a
        /*0962*/ 	.byte	0xff
	.zero		1


	//   ....[133]....
        /*0964*/ 	.word	0x0000c3a0
        /*0968*/ 	.word	0x00000000
        /*096c*/ 	.word	0x00000000
        /*0970*/ 	.short	0x010a
        /*0972*/ 	.byte	0xff
	.zero		1


	//   ....[134]....
        /*0974*/ 	.word	0x0000c400
        /*0978*/ 	.word	0x00000000
        /*097c*/ 	.word	0x00000000
        /*0980*/ 	.short	0x010a
        /*0982*/ 	.byte	0xff
	.zero		1


	//   ....[135]....
        /*0984*/ 	.word	0x0000c460
        /*0988*/ 	.word	0x00000000
        /*098c*/ 	.word	0x00000000
        /*0990*/ 	.short	0x010a
        /*0992*/ 	.byte	0xff
	.zero		1


	//   ....[136]....
        /*0994*/ 	.word	0x0000c4c0
        /*0998*/ 	.word	0x00000000
        /*099c*/ 	.word	0x00000000
        /*09a0*/ 	.short	0x010a
        /*09a2*/ 	.byte	0xff
	.zero		1


	//   ....[137]....
        /*09a4*/ 	.word	0x0000c520
        /*09a8*/ 	.word	0x00000000
        /*09ac*/ 	.word	0x00000000
        /*09b0*/ 	.short	0x010a
        /*09b2*/ 	.byte	0xff
	.zero		1


	//   ....[138]....
        /*09b4*/ 	.word	0x0000c580
        /*09b8*/ 	.word	0x00000000
        /*09bc*/ 	.word	0x00000000
        /*09c0*/ 	.short	0x010a
        /*09c2*/ 	.byte	0xff
	.zero		1


	//   ....[139]....
        /*09c4*/ 	.word	0x0000c5e0
        /*09c8*/ 	.word	0x00000000
        /*09cc*/ 	.word	0x00000000
        /*09d0*/ 	.short	0x010a
        /*09d2*/ 	.byte	0xff
	.zero		1


	//   ....[140]....
        /*09d4*/ 	.word	0x0000c640
        /*09d8*/ 	.word	0x00000000
        /*09dc*/ 	.word	0x00000000
        /*09e0*/ 	.short	0x010a
        /*09e2*/ 	.byte	0xff
	.zero		1


	//   ....[141]....
        /*09e4*/ 	.word	0x0000c6a0
        /*09e8*/ 	.word	0x00000000
        /*09ec*/ 	.word	0x00000000
        /*09f0*/ 	.short	0x010a
        /*09f2*/ 	.byte	0xff
	.zero		1


	//   ....[142]....
        /*09f4*/ 	.word	0x0000c700
        /*09f8*/ 	.word	0x00000000
        /*09fc*/ 	.word	0x00000000
        /*0a00*/ 	.short	0x010a
        /*0a02*/ 	.byte	0xff
	.zero		1


	//   ....[143]....
        /*0a04*/ 	.word	0x0000c750
        /*0a08*/ 	.word	0x00000000
        /*0a0c*/ 	.word	0x00000140
        /*0a10*/ 	.short	0x010a
        /*0a12*/ 	.byte	0xff
	.zero		1


	//   ....[144]....
        /*0a14*/ 	.word	0x0000c7b0
        /*0a18*/ 	.word	0x00000000
        /*0a1c*/ 	.word	0x00000110
        /*0a20*/ 	.short	0x010a
        /*0a22*/ 	.byte	0xff
	.zero		1


	//   ....[145]....
        /*0a24*/ 	.word	0x0000c800
        /*0a28*/ 	.word	0x00000000
        /*0a2c*/ 	.word	0x00000100
        /*0a30*/ 	.short	0x010a
        /*0a32*/ 	.byte	0xff
	.zero		1


	//   ....[146]....
        /*0a34*/ 	.word	0x0000c860
        /*0a38*/ 	.word	0x00000000
        /*0a3c*/ 	.word	0x00000110
        /*0a40*/ 	.short	0x010a
        /*0a42*/ 	.byte	0xff
	.zero		1


	//   ....[147]....
        /*0a44*/ 	.word	0x0000c8c0
        /*0a48*/ 	.word	0x00000005
        /*0a4c*/ 	.word	0x00000008
        /*0a50*/ 	.short	0x010a
        /*0a52*/ 	.byte	0xff
	.zero		1


	//   ....[148]....
        /*0a54*/ 	.word	0x0000c9b0
        /*0a58*/ 	.word	0x00000003
        /*0a5c*/ 	.word	0x00000008
        /*0a60*/ 	.short	0x010a
        /*0a62*/ 	.byte	0xff
	.zero		1


	//   ....[149]....
        /*0a64*/ 	.word	0x0000ca00
        /*0a68*/ 	.word	0x00000000
        /*0a6c*/ 	.word	0x00000100
        /*0a70*/ 	.short	0x010a
        /*0a72*/ 	.byte	0xff
	.zero		1


	//   ....[150]....
        /*0a74*/ 	.word	0x0000ca60
        /*0a78*/ 	.word	0x00000000
        /*0a7c*/ 	.word	0x00000130
        /*0a80*/ 	.short	0x010a
        /*0a82*/ 	.byte	0xff
	.zero		1


	//   ....[151]....
        /*0a84*/ 	.word	0x0000cac0
        /*0a88*/ 	.word	0x00000000
        /*0a8c*/ 	.word	0x00000000
        /*0a90*/ 	.short	0x010a
        /*0a92*/ 	.byte	0xff
	.zero		1


	//   ....[152]....
        /*0a94*/ 	.word	0x0000cb20
        /*0a98*/ 	.word	0x00000000
        /*0a9c*/ 	.word	0x00000000
        /*0aa0*/ 	.short	0x010a
        /*0aa2*/ 	.byte	0xff
	.zero		1


	//   ....[153]....
        /*0aa4*/ 	.word	0x0000cb80
        /*0aa8*/ 	.word	0x00000000
        /*0aac*/ 	.word	0x00000160
        /*0ab0*/ 	.short	0x010a
        /*0ab2*/ 	.byte	0xff
	.zero		1


	//   ....[154]....
        /*0ab4*/ 	.word	0x0000cbd0
        /*0ab8*/ 	.word	0x00000008
        /*0abc*/ 	.word	0x00000100
        /*0ac0*/ 	.short	0x010a
        /*0ac2*/ 	.byte	0xff
	.zero		1


	//   ....[155]....
        /*0ac4*/ 	.word	0x0000cc30
        /*0ac8*/ 	.word	0x00000000
        /*0acc*/ 	.word	0x000000f8
        /*0ad0*/ 	.short	0x010a
        /*0ad2*/ 	.byte	0xff
	.zero		1


	//   ....[156]....
        /*0ad4*/ 	.word	0x0000cc90
        /*0ad8*/ 	.word	0x00000005
        /*0adc*/ 	.word	0x000000d0
        /*0ae0*/ 	.short	0x010a
        /*0ae2*/ 	.byte	0xff
	.zero		1


	//   ....[157]....
        /*0ae4*/ 	.word	0x0000ccf0
        /*0ae8*/ 	.word	0x00000005
        /*0aec*/ 	.word	0x000000d8
        /*0af0*/ 	.short	0x010a
        /*0af2*/ 	.byte	0xff
	.zero		1


	//   ....[158]....
        /*0af4*/ 	.word	0x0000cd50
        /*0af8*/ 	.word	0x00000005
        /*0afc*/ 	.word	0x000000e0
        /*0b00*/ 	.short	0x010a
        /*0b02*/ 	.byte	0xff
	.zero		1


	//   ....[159]....
        /*0b04*/ 	.word	0x0000cdb0
        /*0b08*/ 	.word	0x00000005
        /*0b0c*/ 	.word	0x000000e8
        /*0b10*/ 	.short	0x010a
        /*0b12*/ 	.byte	0xff
	.zero		1


	//   ....[160]....
        /*0b14*/ 	.word	0x0000ce10
        /*0b18*/ 	.word	0x00000000
        /*0b1c*/ 	.word	0x000000d0
        /*0b20*/ 	.short	0x010a
        /*0b22*/ 	.byte	0xff
	.zero		1


	//   ....[161]....
        /*0b24*/ 	.word	0x0000ce70
        /*0b28*/ 	.word	0x00000000
        /*0b2c*/ 	.word	0x000000d8
        /*0b30*/ 	.short	0x010a
        /*0b32*/ 	.byte	0xff
	.zero		1


	//   ....[162]....
        /*0b34*/ 	.word	0x0000ced0
        /*0b38*/ 	.word	0x00000000
        /*0b3c*/ 	.word	0x000000e0
        /*0b40*/ 	.short	0x010a
        /*0b42*/ 	.byte	0xff
	.zero		1


	//   ....[163]....
        /*0b44*/ 	.word	0x0000cf20
        /*0b48*/ 	.word	0x00000003
        /*0b4c*/ 	.word	0x00000100
        /*0b50*/ 	.short	0x010a
        /*0b52*/ 	.byte	0xff
	.zero		1


	//   ....[164]....
        /*0b54*/ 	.word	0x0000cf70
        /*0b58*/ 	.word	0x00000003
        /*0b5c*/ 	.word	0x000000b0
        /*0b60*/ 	.short	0x010a
        /*0b62*/ 	.byte	0xff
	.zero		1


	//   ....[165]....
        /*0b64*/ 	.word	0x0000cfc0
        /*0b68*/ 	.word	0x000000a3
        /*0b6c*/ 	.word	0x00000120
        /*0b70*/ 	.short	0x010a
        /*0b72*/ 	.byte	0xff
	.zero		1


	//   ....[166]....
        /*0b74*/ 	.word	0x0000d010
        /*0b78*/ 	.word	0x000000bf
        /*0b7c*/ 	.word	0x000000b0
        /*0b80*/ 	.short	0x010a
        /*0b82*/ 	.byte	0xff
	.zero		1


	//   ....[167]....
        /*0b84*/ 	.word	0x0000d060
        /*0b88*/ 	.word	0x00000000
        /*0b8c*/ 	.word	0x000000b0
        /*0b90*/ 	.short	0x010a
        /*0b92*/ 	.byte	0xff
	.zero		1


	//   ....[168]....
        /*0b94*/ 	.word	0x0000d0b0
        /*0b98*/ 	.word	0x00000000
        /*0b9c*/ 	.word	0x000000b0
        /*0ba0*/ 	.short	0x010a
        /*0ba2*/ 	.byte	0xff
	.zero		1


	//----- nvinfo : EIATTR_NUM_MBARRIERS
	.align		4
.L_48:
        /*0ba4*/ 	.byte	0x03, 0x38
        /*0ba6*/ 	.short	0x002d


	//----- nvinfo : EIATTR_EXIT_INSTR_OFFSETS
	.align		4
        /*0ba8*/ 	.byte	0x04, 0x1c
        /*0baa*/ 	.short	(.L_50 - .L_49)


	//   ....[0]....
.L_49:
        /*0bac*/ 	.word	0x00003050


	//   ....[1]....
        /*0bb0*/ 	.word	0x00003540


	//   ....[2]....
        /*0bb4*/ 	.word	0x000035a0


	//   ....[3]....
        /*0bb8*/ 	.word	0x00004720


	//   ....[4]....
        /*0bbc*/ 	.word	0x00005930


	//   ....[5]....
        /*0bc0*/ 	.word	0x00005970


	//   ....[6]....
        /*0bc4*/ 	.word	0x0000c220


	//----- nvinfo : EIATTR_MAX_THREADS
	.align		4
.L_50:
        /*0bc8*/ 	.byte	0x04, 0x05
        /*0bca*/ 	.short	(.L_52 - .L_51)
.L_51:
        /*0bcc*/ 	.word	0x00000100
        /*0bd0*/ 	.word	0x00000001
        /*0bd4*/ 	.word	0x00000001


	//----- nvinfo : EIATTR_CRS_STACK_SIZE
	.align		4
.L_52:
        /*0bd8*/ 	.byte	0x04, 0x1e
        /*0bda*/ 	.short	(.L_54 - .L_53)
.L_53:
        /*0bdc*/ 	.word	0x00000000


	//----- nvinfo : EIATTR_CBANK_PARAM_SIZE
	.align		4
.L_54:
        /*0be0*/ 	.byte	0x03, 0x19
        /*0be2*/ 	.short	0x0800


	//----- nvinfo : EIATTR_PARAM_CBANK
	.align		4
        /*0be4*/ 	.byte	0x04, 0x0a
        /*0be6*/ 	.short	(.L_56 - .L_55)
	.align		4
.L_55:
        /*0be8*/ 	.word	index@(.nv.constant0._ZN7cutlass13device_kernelINS_4gemm6kernel13GemmUniversalIN4cute5tupleIJiiiiEEENS1_10collective13CollectiveMmaINS1_35MainloopSm100TmaUmmaWarpSpecializedILi11ELi2ELi2ENS5_IJNS4_1CILi8EEENSA_ILi1EEESC_EEEEENS5_IJNSA_ILi256EEESF_NSA_ILi64EEEEEENS_12float_e5m2_tENS5_IJlSC_lEEESI_SJ_NS4_8TiledMMAINS4_8MMA_AtomIJNS4_10MMA_TraitsINS4_25SM100_MMA_F8F6F4_2x1SM_SSEJSI_SI_fSF_SF_NS4_17integral_constantINS4_4UMMA5MajorELSQ_0EEESR_NSO_INSP_7ScaleInELSS_0EEEST_EEEEEENS4_6LayoutINS5_IJSC_SC_SC_EEENS5_IJNSA_ILi0EEESY_SY_EEEEENS5_IJNS4_10UnderscoreES11_S11_EEEEENS4_18SM100_TMA_2SM_LOADENS4_14ComposedLayoutINS4_7SwizzleILi2ELi4ELi3EEENS4_18smem_ptr_flag_bitsILi8EEENSW_INS5_IJSB_SG_EEENS5_IJSG_SC_EEEEEEEvNS4_8identityENS4_28SM100_TMA_2SM_LOAD_MULTICASTES1D_vS1E_EENS_8epilogue10collective18CollectiveEpilogueINS1H_23Sm100TmaWarpSpecializedILi4ELi2ELi64ELb0ELb0EEEJNS5_IJNSA_ILi128EEESF_SG_EEENS5_IJNSW_IS1M_SC_EENSW_ISG_SC_EEEEESI_SJ_SI_SJ_NS1H_6fusion15FusionCallbacksIS1L_NS1R_17LinearCombinationISI_fSI_fLNS_15FloatRoundStyleE2EEES1N_S1Q_JEEENS4_5SM1004TMEM4LOAD26SM100_TMEM_LOAD_32dp32b64xENS4_13SM90_TMA_LOADES1D_NS4_39AutoVectorizingCopyWithAssumedAlignmentILi128EEENS4_14SM90_TMA_STOREES1D_S23_S23_EEEvvEEEEvNT_6ParamsE)
        /*0bec*/ 	.short	0x0380
        /*0bee*/ 	.short	0x0800


	//----- nvinfo : EIATTR_SW_WAR
	.align		4
.L_56:
        /*0bf0*/ 	.byte	0x04, 0x36
        /*0bf2*/ 	.short	(.L_58 - .L_57)
.L_57:
        /*0bf4*/ 	.word	0x00000008
.L_58:


//--------------------- .nv.callgraph             --------------------------
	.section	.nv.callgraph,"",@"SHT_CUDA_CALLGRAPH"
	.align	4
	.sectionentsize	8
	.align		4
        /*0000*/ 	.word	0x00000000
	.align		4
        /*0004*/ 	.word	0xffffffff
	.align		4
        /*0008*/ 	.word	index@(_ZN7cutlass13device_kernelINS_4gemm6kernel13GemmUniversalIN4cute5tupleIJiiiiEEENS1_10collective13CollectiveMmaINS1_35MainloopSm100TmaUmmaWarpSpecializedILi11ELi2ELi2ENS5_IJNS4_1CILi8EEENSA_ILi1EEESC_EEEEENS5_IJNSA_ILi256EEESF_NSA_ILi64EEEEEENS_12float_e5m2_tENS5_IJlSC_lEEESI_SJ_NS4_8TiledMMAINS4_8MMA_AtomIJNS4_10MMA_TraitsINS4_25SM100_MMA_F8F6F4_2x1SM_SSEJSI_SI_fSF_SF_NS4_17integral_constantINS4_4UMMA5MajorELSQ_0EEESR_NSO_INSP_7ScaleInELSS_0EEEST_EEEEEENS4_6LayoutINS5_IJSC_SC_SC_EEENS5_IJNSA_ILi0EEESY_SY_EEEEENS5_IJNS4_10UnderscoreES11_S11_EEEEENS4_18SM100_TMA_2SM_LOADENS4_14ComposedLayoutINS4_7SwizzleILi2ELi4ELi3EEENS4_18smem_ptr_flag_bitsILi8EEENSW_INS5_IJSB_SG_EEENS5_IJSG_SC_EEEEEEEvNS4_8identityENS4_28SM100_TMA_2SM_LOAD_MULTICASTES1D_vS1E_EENS_8epilogue10collective18CollectiveEpilogueINS1H_23Sm100TmaWarpSpecializedILi4ELi2ELi64ELb0ELb0EEEJNS5_IJNSA_ILi128EEESF_SG_EEENS5_IJNSW_IS1M_SC_EENSW_ISG_SC_EEEEESI_SJ_SI_SJ_NS1H_6fusion15FusionCallbacksIS1L_NS1R_17LinearCombinationISI_fSI_fLNS_15FloatRoundStyleE2EEES1N_S1Q_JEEENS4_5SM1004TMEM4LOAD26SM100_TMEM_LOAD_32dp32b64xENS4_13SM90_TMA_LOADES1D_NS4_39AutoVectorizingCopyWithAssumedAlignmentILi128EEENS4_14SM90_TMA_STOREES1D_S23_S23_EEEvvEEEEvNT_6ParamsE)
	.align		4
        /*000c*/ 	.word	index@(__assertfail)
	.align		4
        /*0010*/ 	.word	0x00000000
	.align		4
        /*0014*/ 	.word	0xfffffffe
	.align		4
        /*0018*/ 	.word	0x00000000
	.align		4
        /*001c*/ 	.word	0xfffffffd
	.align		4
        /*0020*/ 	.word	0x00000000
	.align		4
        /*0024*/ 	.word	0xfffffffc


//--------------------- .nv.constant4             --------------------------
	.section	.nv.constant4,"a",@progbits
	.align	8
	.align		8
.nv.constant4:
        /*0000*/ 	.dword	__assertfail
	.align		8
        /*0008*/ 	.dword	__unnamed_1
	.align		8
        /*0010*/ 	.dword	__unnamed_2
	.align		8
        /*0018*/ 	.dword	__unnamed_3
	.align		8
        /*0020*/ 	.dword	_ZN40_INTERNAL_c6c81530_4_k_cu_44e8dfc9_213944cuda3std3__45__cpo5beginE
	.align		8
        /*0028*/ 	.dword	_ZN40_INTERNAL_c6c81530_4_k_cu_44e8dfc9_213944cuda3std3__45__cpo3endE
	.align		8
        /*0030*/ 	.dword	_ZN40_INTERNAL_c6c81530_4_k_cu_44e8dfc9_213944cuda3std3__45__cpo6cbeginE
	.align		8
        /*0038*/ 	.dword	_ZN40_INTERNAL_c6c81530_4_k_cu_44e8dfc9_213944cuda3std3__45__cpo4cendE
	.align		8
        /*0040*/ 	.dword	_ZN40_INTERNAL_c6c81530_4_k_cu_44e8dfc9_213944cuda3std3__442_GLOBAL__N__c6c81530_4_k_cu_44e8dfc9_213946ignoreE
	.align		8
        /*0048*/ 	.dword	_ZN40_INTERNAL_c6c81530_4_k_cu_44e8dfc9_213944cuda3std3__419piecewise_constructE
	.align		8
        /*0050*/ 	.dword	_ZN40_INTERNAL_c6c81530_4_k_cu_44e8dfc9_213944cuda3std3__48in_placeE
	.align		8
        /*0058*/ 	.dword	_ZN40_INTERNAL_c6c81530_4_k_cu_44e8dfc9_213944cuda3std6ranges3__45__cpo4swapE
	.align		8
        /*0060*/ 	.dword	_ZN40_INTERNAL_c6c81530_4_k_cu_44e8dfc9_213944cuda3std6ranges3__45__cpo9iter_moveE
	.align		8
        /*0068*/ 	.dword	_ZN40_INTERNAL_c6c81530_4_k_cu_44e8dfc9_213944cute7productE
	.align		8
        /*0070*/ 	.dword	_ZN40_INTERNAL_c6c81530_4_k_cu_44e8dfc9_213944cute1_E
	.align		8
        /*0078*/ 	.dword	$str$25
	.align		8
        /*0080*/ 	.dword	$str$26
	.align		8
        /*0088*/ 	.dword	$str$27
	.align		8
        /*0090*/ 	.dword	$str$28


//--------------------- .text._ZN7cutlass13device_kernelINS_4gemm6kernel13GemmUniversalIN4cute5tupleIJiiiiEEENS1_10collective13CollectiveMmaINS1_35MainloopSm100TmaUmmaWarpSpecializedILi11ELi2ELi2ENS5_IJNS4_1CILi8EEENSA_ILi1EEESC_EEEEENS5_IJNSA_ILi256EEESF_NSA_ILi64EEEEEENS_12float_e5m2_tENS5_IJlSC_lEEESI_SJ_NS4_8TiledMMAINS4_8MMA_AtomIJNS4_10MMA_TraitsINS4_25SM100_MMA_F8F6F4_2x1SM_SSEJSI_SI_fSF_SF_NS4_17integral_constantINS4_4UMMA5MajorELSQ_0EEESR_NSO_INSP_7ScaleInELSS_0EEEST_EEEEEENS4_6LayoutINS5_IJSC_SC_SC_EEENS5_IJNSA_ILi0EEESY_SY_EEEEENS5_IJNS4_10UnderscoreES11_S11_EEEEENS4_18SM100_TMA_2SM_LOADENS4_14ComposedLayoutINS4_7SwizzleILi2ELi4ELi3EEENS4_18smem_ptr_flag_bitsILi8EEENSW_INS5_IJSB_SG_EEENS5_IJSG_SC_EEEEEEEvNS4_8identityENS4_28SM100_TMA_2SM_LOAD_MULTICASTES1D_vS1E_EENS_8epilogue10collective18CollectiveEpilogueINS1H_23Sm100TmaWarpSpecializedILi4ELi2ELi64ELb0ELb0EEEJNS5_IJNSA_ILi128EEESF_SG_EEENS5_IJNSW_IS1M_SC_EENSW_ISG_SC_EEEEESI_SJ_SI_SJ_NS1H_6fusion15FusionCallbacksIS1L_NS1R_17LinearCombinationISI_fSI_fLNS_15FloatRoundStyleE2EEES1N_S1Q_JEEENS4_5SM1004TMEM4LOAD26SM100_TMEM_LOAD_32dp32b64xENS4_13SM90_TMA_LOADES1D_NS4_39AutoVectorizingCopyWithAssumedAlignmentILi128EEENS4_14SM90_TMA_STOREES1D_S23_S23_EEEvvEEEEvNT_6ParamsE --------------------------
	.section	.text._ZN7cutlass13device_kernelINS_4gemm6kernel13GemmUniversalIN4cute5tupleIJiiiiEEENS1_10collective13CollectiveMmaINS1_35MainloopSm100TmaUmmaWarpSpecializedILi11ELi2ELi2ENS5_IJNS4_1CILi8EEENSA_ILi1EEESC_EEEEENS5_IJNSA_ILi256EEESF_NSA_ILi64EEEEEENS_12float_e5m2_tENS5_IJlSC_lEEESI_SJ_NS4_8TiledMMAINS4_8MMA_AtomIJNS4_10MMA_TraitsINS4_25SM100_MMA_F8F6F4_2x1SM_SSEJSI_SI_fSF_SF_NS4_17integral_constantINS4_4UMMA5MajorELSQ_0EEESR_NSO_INSP_7ScaleInELSS_0EEEST_EEEEEENS4_6LayoutINS5_IJSC_SC_SC_EEENS5_IJNSA_ILi0EEESY_SY_EEEEENS5_IJNS4_10UnderscoreES11_S11_EEEEENS4_18SM100_TMA_2SM_LOADENS4_14ComposedLayoutINS4_7SwizzleILi2ELi4ELi3EEENS4_18smem_ptr_flag_bitsILi8EEENSW_INS5_IJSB_SG_EEENS5_IJSG_SC_EEEEEEEvNS4_8identityENS4_28SM100_TMA_2SM_LOAD_MULTICASTES1D_vS1E_EENS_8epilogue10collective18CollectiveEpilogueINS1H_23Sm100TmaWarpSpecializedILi4ELi2ELi64ELb0ELb0EEEJNS5_IJNSA_ILi128EEESF_SG_EEENS5_IJNSW_IS1M_SC_EENSW_ISG_SC_EEEEESI_SJ_SI_SJ_NS1H_6fusion15FusionCallbacksIS1L_NS1R_17LinearCombinationISI_fSI_fLNS_15FloatRoundStyleE2EEES1N_S1Q_JEEENS4_5SM1004TMEM4LOAD26SM100_TMEM_LOAD_32dp32b64xENS4_13SM90_TMA_LOADES1D_NS4_39AutoVectorizingCopyWithAssumedAlignmentILi128EEENS4_14SM90_TMA_STOREES1D_S23_S23_EEEvvEEEEvNT_6ParamsE,"ax",@progbits
	.align	128
.text._ZN7cutlass13device_kernelINS_4gemm6kernel13GemmUniversalIN4cute5tupleIJiiiiEEENS1_10collective13CollectiveMmaINS1_35MainloopSm100TmaUmmaWarpSpecializedILi11ELi2ELi2ENS5_IJNS4_1CILi8EEENSA_ILi1EEESC_EEEEENS5_IJNSA_ILi256EEESF_NSA_ILi64EEEEEENS_12float_e5m2_tENS5_IJlSC_lEEESI_SJ_NS4_8TiledMMAINS4_8MMA_AtomIJNS4_10MMA_TraitsINS4_25SM100_MMA_F8F6F4_2x1SM_SSEJSI_SI_fSF_SF_NS4_17integral_constantINS4_4UMMA5MajorELSQ_0EEESR_NSO_INSP_7ScaleInELSS_0EEEST_EEEEEENS4_6LayoutINS5_IJSC_SC_SC_EEENS5_IJNSA_ILi0EEESY_SY_EEEEENS5_IJNS4_10UnderscoreES11_S11_EEEEENS4_18SM100_TMA_2SM_LOADENS4_14ComposedLayoutINS4_7SwizzleILi2ELi4ELi3EEENS4_18smem_ptr_flag_bitsILi8EEENSW_INS5_IJSB_SG_EEENS5_IJSG_SC_EEEEEEEvNS4_8identityENS4_28SM100_TMA_2SM_LOAD_MULTICASTES1D_vS1E_EENS_8epilogue10collective18CollectiveEpilogueINS1H_23Sm100TmaWarpSpecializedILi4ELi2ELi64ELb0ELb0EEEJNS5_IJNSA_ILi128EEESF_SG_EEENS5_IJNSW_IS1M_SC_EENSW_ISG_SC_EEEEESI_SJ_SI_SJ_NS1H_6fusion15FusionCallbacksIS1L_NS1R_17LinearCombinationISI_fSI_fLNS_15FloatRoundStyleE2EEES1N_S1Q_JEEENS4_5SM1004TMEM4LOAD26SM100_TMEM_LOAD_32dp32b64xENS4_13SM90_TMA_LOADES1D_NS4_39AutoVectorizingCopyWithAssumedAlignmentILi128EEENS4_14SM90_TMA_STOREES1D_S23_S23_EEEvvEEEEvNT_6ParamsE:
        .type           _ZN7cutlass13device_kernelINS_4gemm6kernel13GemmUniversalIN4cute5tupleIJiiiiEEENS1_10collective13CollectiveMmaINS1_35MainloopSm100TmaUmmaWarpSpecializedILi11ELi2ELi2ENS5_IJNS4_1CILi8EEENSA_ILi1EEESC_EEEEENS5_IJNSA_ILi256EEESF_NSA_ILi64EEEEEENS_12float_e5m2_tENS5_IJlSC_lEEESI_SJ_NS4_8TiledMMAINS4_8MMA_AtomIJNS4_10MMA_TraitsINS4_25SM100_MMA_F8F6F4_2x1SM_SSEJSI_SI_fSF_SF_NS4_17integral_constantINS4_4UMMA5MajorELSQ_0EEESR_NSO_INSP_7ScaleInELSS_0EEEST_EEEEEENS4_6LayoutINS5_IJSC_SC_SC_EEENS5_IJNSA_ILi0EEESY_SY_EEEEENS5_IJNS4_10UnderscoreES11_S11_EEEEENS4_18SM100_TMA_2SM_LOADENS4_14ComposedLayoutINS4_7SwizzleILi2ELi4ELi3EEENS4_18smem_ptr_flag_bitsILi8EEENSW_INS5_IJSB_SG_EEENS5_IJSG_SC_EEEEEEEvNS4_8identityENS4_28SM100_TMA_2SM_LOAD_MULTICASTES1D_vS1E_EENS_8epilogue10collective18CollectiveEpilogueINS1H_23Sm100TmaWarpSpecializedILi4ELi2ELi64ELb0ELb0EEEJNS5_IJNSA_ILi128EEESF_SG_EEENS5_IJNSW_IS1M_SC_EENSW_ISG_SC_EEEEESI_SJ_SI_SJ_NS1H_6fusion15FusionCallbacksIS1L_NS1R_17LinearCombinationISI_fSI_fLNS_15FloatRoundStyleE2EEES1N_S1Q_JEEENS4_5SM1004TMEM4LOAD26SM100_TMEM_LOAD_32dp32b64xENS4_13SM90_TMA_LOADES1D_NS4_39AutoVectorizingCopyWithAssumedAlignmentILi128EEENS4_14SM90_TMA_STOREES1D_S23_S23_EEEvvEEEEvNT_6ParamsE,@function
        .size           _ZN7cutlass13device_kernelINS_4gemm6kernel13GemmUniversalIN4cute5tupleIJiiiiEEENS1_10collective13CollectiveMmaINS1_35MainloopSm100TmaUmmaWarpSpecializedILi11ELi2ELi2ENS5_IJNS4_1CILi8EEENSA_ILi1EEESC_EEEEENS5_IJNSA_ILi256EEESF_NSA_ILi64EEEEEENS_12float_e5m2_tENS5_IJlSC_lEEESI_SJ_NS4_8TiledMMAINS4_8MMA_AtomIJNS4_10MMA_TraitsINS4_25SM100_MMA_F8F6F4_2x1SM_SSEJSI_SI_fSF_SF_NS4_17integral_constantINS4_4UMMA5MajorELSQ_0EEESR_NSO_INSP_7ScaleInELSS_0EEEST_EEEEEENS4_6LayoutINS5_IJSC_SC_SC_EEENS5_IJNSA_ILi0EEESY_SY_EEEEENS5_IJNS4_10UnderscoreES11_S11_EEEEENS4_18SM100_TMA_2SM_LOADENS4_14ComposedLayoutINS4_7SwizzleILi2ELi4ELi3EEENS4_18smem_ptr_flag_bitsILi8EEENSW_INS5_IJSB_SG_EEENS5_IJSG_SC_EEEEEEEvNS4_8identityENS4_28SM100_TMA_2SM_LOAD_MULTICASTES1D_vS1E_EENS_8epilogue10collective18CollectiveEpilogueINS1H_23Sm100TmaWarpSpecializedILi4ELi2ELi64ELb0ELb0EEEJNS5_IJNSA_ILi128EEESF_SG_EEENS5_IJNSW_IS1M_SC_EENSW_ISG_SC_EEEEESI_SJ_SI_SJ_NS1H_6fusion15FusionCallbacksIS1L_NS1R_17LinearCombinationISI_fSI_fLNS_15FloatRoundStyleE2EEES1N_S1Q_JEEENS4_5SM1004TMEM4LOAD26SM100_TMEM_LOAD_32dp32b64xENS4_13SM90_TMA_LOADES1D_NS4_39AutoVectorizingCopyWithAssumedAlignmentILi128EEENS4_14SM90_TMA_STOREES1D_S23_S23_EEEvvEEEEvNT_6ParamsE,(.L_x_210 - _ZN7cutlass13device_kernelINS_4gemm6kernel13GemmUniversalIN4cute5tupleIJiiiiEEENS1_10collective13CollectiveMmaINS1_35MainloopSm100TmaUmmaWarpSpecializedILi11ELi2ELi2ENS5_IJNS4_1CILi8EEENSA_ILi1EEESC_EEEEENS5_IJNSA_ILi256EEESF_NSA_ILi64EEEEEENS_12float_e5m2_tENS5_IJlSC_lEEESI_SJ_NS4_8TiledMMAINS4_8MMA_AtomIJNS4_10MMA_TraitsINS4_25SM100_MMA_F8F6F4_2x1SM_SSEJSI_SI_fSF_SF_NS4_17integral_constantINS4_4UMMA5MajorELSQ_0EEESR_NSO_INSP_7ScaleInELSS_0EEEST_EEEEEENS4_6LayoutINS5_IJSC_SC_SC_EEENS5_IJNSA_ILi0EEESY_SY_EEEEENS5_IJNS4_10UnderscoreES11_S11_EEEEENS4_18SM100_TMA_2SM_LOADENS4_14ComposedLayoutINS4_7SwizzleILi2ELi4ELi3EEENS4_18smem_ptr_flag_bitsILi8EEENSW_INS5_IJSB_SG_EEENS5_IJSG_SC_EEEEEEEvNS4_8identityENS4_28SM100_TMA_2SM_LOAD_MULTICASTES1D_vS1E_EENS_8epilogue10collective18CollectiveEpilogueINS1H_23Sm100TmaWarpSpecializedILi4ELi2ELi64ELb0ELb0EEEJNS5_IJNSA_ILi128EEESF_SG_EEENS5_IJNSW_IS1M_SC_EENSW_ISG_SC_EEEEESI_SJ_SI_SJ_NS1H_6fusion15FusionCallbacksIS1L_NS1R_17LinearCombinationISI_fSI_fLNS_15FloatRoundStyleE2EEES1N_S1Q_JEEENS4_5SM1004TMEM4LOAD26SM100_TMEM_LOAD_32dp32b64xENS4_13SM90_TMA_LOADES1D_NS4_39AutoVectorizingCopyWithAssumedAlignmentILi128EEENS4_14SM90_TMA_STOREES1D_S23_S23_EEEvvEEEEvNT_6ParamsE)
        .other          _ZN7cutlass13device_kernelINS_4gemm6kernel13GemmUniversalIN4cute5tupleIJiiiiEEENS1_10collective13CollectiveMmaINS1_35MainloopSm100TmaUmmaWarpSpecializedILi11ELi2ELi2ENS5_IJNS4_1CILi8EEENSA_ILi1EEESC_EEEEENS5_IJNSA_ILi256EEESF_NSA_ILi64EEEEEENS_12float_e5m2_tENS5_IJlSC_lEEESI_SJ_NS4_8TiledMMAINS4_8MMA_AtomIJNS4_10MMA_TraitsINS4_25SM100_MMA_F8F6F4_2x1SM_SSEJSI_SI_fSF_SF_NS4_17integral_constantINS4_4UMMA5MajorELSQ_0EEESR_NSO_INSP_7ScaleInELSS_0EEEST_EEEEEENS4_6LayoutINS5_IJSC_SC_SC_EEENS5_IJNSA_ILi0EEESY_SY_EEEEENS5_IJNS4_10UnderscoreES11_S11_EEEEENS4_18SM100_TMA_2SM_LOADENS4_14ComposedLayoutINS4_7SwizzleILi2ELi4ELi3EEENS4_18smem_ptr_flag_bitsILi8EEENSW_INS5_IJSB_SG_EEENS5_IJSG_SC_EEEEEEEvNS4_8identityENS4_28SM100_TMA_2SM_LOAD_MULTICASTES1D_vS1E_EENS_8epilogue10collective18CollectiveEpilogueINS1H_23Sm100TmaWarpSpecializedILi4ELi2ELi64ELb0ELb0EEEJNS5_IJNSA_ILi128EEESF_SG_EEENS5_IJNSW_IS1M_SC_EENSW_ISG_SC_EEEEESI_SJ_SI_SJ_NS1H_6fusion15FusionCallbacksIS1L_NS1R_17LinearCombinationISI_fSI_fLNS_15FloatRoundStyleE2EEES1N_S1Q_JEEENS4_5SM1004TMEM4LOAD26SM100_TMEM_LOAD_32dp32b64xENS4_13SM90_TMA_LOADES1D_NS4_39AutoVectorizingCopyWithAssumedAlignmentILi128EEENS4_14SM90_TMA_STOREES1D_S23_S23_EEEvvEEEEvNT_6ParamsE,@"STO_CUDA_ENTRY STV_DEFAULT"
_ZN7cutlass13device_kernelINS_4gemm6kernel13GemmUniversalIN4cute5tupleIJiiiiEEENS1_10collective13CollectiveMmaINS1_35MainloopSm100TmaUmmaWarpSpecializedILi11ELi2ELi2ENS5_IJNS4_1CILi8EEENSA_ILi1EEESC_EEEEENS5_IJNSA_ILi256EEESF_NSA_ILi64EEEEEENS_12float_e5m2_tENS5_IJlSC_lEEESI_SJ_NS4_8TiledMMAINS4_8MMA_AtomIJNS4_10MMA_TraitsINS4_25SM100_MMA_F8F6F4_2x1SM_SSEJSI_SI_fSF_SF_NS4_17integral_constantINS4_4UMMA5MajorELSQ_0EEESR_NSO_INSP_7ScaleInELSS_0EEEST_EEEEEENS4_6LayoutINS5_IJSC_SC_SC_EEENS5_IJNSA_ILi0EEESY_SY_EEEEENS5_IJNS4_10UnderscoreES11_S11_EEEEENS4_18SM100_TMA_2SM_LOADENS4_14ComposedLayoutINS4_7SwizzleILi2ELi4ELi3EEENS4_18smem_ptr_flag_bitsILi8EEENSW_INS5_IJSB_SG_EEENS5_IJSG_SC_EEEEEEEvNS4_8identityENS4_28SM100_TMA_2SM_LOAD_MULTICASTES1D_vS1E_EENS_8epilogue10collective18CollectiveEpilogueINS1H_23Sm100TmaWarpSpecializedILi4ELi2ELi64ELb0ELb0EEEJNS5_IJNSA_ILi128EEESF_SG_EEENS5_IJNSW_IS1M_SC_EENSW_ISG_SC_EEEEESI_SJ_SI_SJ_NS1H_6fusion15FusionCallbacksIS1L_NS1R_17LinearCombinationISI_fSI_fLNS_15FloatRoundStyleE2EEES1N_S1Q_JEEENS4_5SM1004TMEM4LOAD26SM100_TMEM_LOAD_32dp32b64xENS4_13SM90_TMA_LOADES1D_NS4_39AutoVectorizingCopyWithAssumedAlignmentILi128EEENS4_14SM90_TMA_STOREES1D_S23_S23_EEEvvEEEEvNT_6ParamsE:
[----:B------:R-:W1:Y:S01]  /*0000*/  LDC R1, c[0x0][0x37c] ;  /* 0x0000df00ff017b82 */ /* 0x000e620000000800 */
[----:B------:R-:W2:Y:S01]  /*0010*/  S2R R172, SR_TID.X ;  /* 0x0000000000ac7919 */ /* 0x000ea20000002100 */
[----:B------:R-:W3:Y:S06]  /*0020*/  LDCU.64 UR8, c[0x0][0x890] ;  /* 0x00011200ff0877ac */ /* 0x000eec0008000a00 */
[----:B------:R-:W4:Y:S01]  /*0030*/  S2UR UR45, SR_CgaCtaId ;  /* 0x00000000002d79c3 */ /* 0x000f220000008800 */
[----:B------:R-:W-:Y:S02]  /*0040*/  PRMT R158, RZ, 0x7610, R158 ;  /* 0x00007610ff9e7816 */ /* 0x000fe4000000009e */
[----:B------:R-:W-:Y:S01]  /*0050*/  ELECT P1, URZ, PT ;  /* 0x0000000000ff782f */ /* 0x000fe20003820000 */
[----:B---3--:R-:W-:-:S04]  /*0060*/  UISETP.NE.U32.AND UP0, UPT, UR8, URZ, UPT ;  /* 0x000000ff0800728c */ /* 0x008fc8000bf05070 */
[----:B------:R-:W-:Y:S02]  /*0070*/  UISETP.NE.AND.EX UP0, UPT, UR9, URZ, UPT, UP0 ;  /* 0x000000ff0900728c */ /* 0x000fe4000bf05300 */
[----:B----4-:R-:W-:Y:S02]  /*0080*/  ULOP3.LUT UR33, UR45, 0x1, URZ, 0xc0, !UPT ;  /* 0x000000012d217892 */ /* 0x010fe4000f8ec0ff */
[----:B------:R-:W-:Y:S01]  /*0090*/  ULOP3.LUT UR34, UR45, 0x1, URZ, 0x3c, !UPT ;  /* 0x000000012d227892 */ /* 0x000fe2000f8e3cff */
[----:B--2---:R-:W-:-:S05]  /*00a0*/  SHF.R.U32.HI R159, RZ, 0x5, R172 ;  /* 0x00000005ff9f7819 */ /* 0x004fca00000116ac */
[----:B------:R-:W2:Y:S02]  /*00b0*/  SHFL.IDX PT, R0, R159, RZ, 0x1f ;  /* 0x00001fff9f007589 */ /* 0x000ea400000e0000 */
[----:B--2---:R-:W-:Y:S01]  /*00c0*/  R2UR UR18, R0 ;  /* 0x00000000001272ca */ /* 0x004fe200000e0000 */
[----:B-1----:R-:W-:-:S14]  /*00d0*/  BRA.U UP0, `(.L_x_0) ;  /* 0x0000000100307547 */ /* 0x002fdc000b800000 */
[----:B------:R-:W1:Y:S02]  /*00e0*/  LDCU.64 UR4, c[0x0][0x888] ;  /* 0x00011100ff0477ac */ /* 0x000e640008000a00 */
[----:B-1----:R-:W-:-:S04]  /*00f0*/  UISETP.NE.U32.AND UP0, UPT, UR4, URZ, UPT ;  /* 0x000000ff0400728c */ /* 0x002fc8000bf05070 */
[----:B------:R-:W-:-:S09]  /*0100*/  UISETP.NE.AND.EX UP0, UPT, UR5, URZ, UPT, UP0 ;  /* 0x000000ff0500728c */ /* 0x000fd2000bf05300 */
[----:B------:R-:W-:Y:S05]  /*0110*/  BRA.U !UP0, `(.L_x_1) ;  /* 0x0000000108147547 */ /* 0x000fea000b800000 */
[----:B------:R-:W1:Y:S01]  /*0120*/  LDC.64 R2, c[0x0][0x888] ;  /* 0x00022200ff027b82 */ /* 0x000e620000000a00 */
[----:B------:R-:W1:Y:S02]  /*0130*/  LDCU.64 UR4, c[0x0][0x358] ;  /* 0x00006b00ff0477ac */ /* 0x000e640008000a00 */
[----:B-1----:R1:W5:Y:S01]  /*0140*/  LDG.E R73, desc[UR4][R2.64] ;  /* 0x0000000402497981 */ /* 0x002362000c1e1900 */
[----:B------:R-:W-:Y:S01]  /*0150*/  HFMA2 R158, -RZ, RZ, 0, 5.9604644775390625e-08 ;  /* 0x00000001ff9e7431 */ /* 0x000fe200000001ff */
[----:B------:R-:W-:Y:S05]  /*0160*/  BRA `(.L_x_0) ;  /* 0x00000000000c7947 */ /* 0x000fea0003800000 */
.L_x_1:
[----:B------:R-:W1:Y:S01]  /*0170*/  LDCU UR4, c[0x0][0x880] ;  /* 0x00011000ff0477ac */ /* 0x000e620008000800 */
[----:B------:R-:W-:Y:S01]  /*0180*/  HFMA2 R158, -RZ, RZ, 0, 5.9604644775390625e-08 ;  /* 0x00000001ff9e7431 */ /* 0x000fe200000001ff */
[----:B-1----:R-:W-:-:S07]  /*0190*/  MOV R73, UR4 ;  /* 0x0000000400497c02 */ /* 0x002fce0008000f00 */
.L_x_0:
[----:B------:R-:W2:Y:S02]  /*01a0*/  LDCU.64 UR4, c[0x0][0x8b0] ;  /* 0x00011600ff0477ac */ /* 0x000ea40008000a00 */
[----:B--2---:R-:W-:-:S04]  /*01b0*/  UISETP.NE.U32.AND UP0, UPT, UR4, URZ, UPT ;  /* 0x000000ff0400728c */ /* 0x004fc8000bf05070 */
[----:B------:R-:W-:-:S09]  /*01c0*/  UISETP.NE.AND.EX UP0, UPT, UR5, URZ, UPT, UP0 ;  /* 0x000000ff0500728c */ /* 0x000fd2000bf05300 */
[----:B------:R-:W-:Y:S05]  /*01d0*/  BRA.U UP0, `(.L_x_2) ;  /* 0x0000000100287547 */ /* 0x000fea000b800000 */
[----:B------:R-:W2:Y:S02]  /*01e0*/  LDCU.64 UR4, c[0x0][0x8a8] ;  /* 0x00011500ff0477ac */ /* 0x000ea40008000a00 */
[----:B--2---:R-:W-:-:S04]  /*01f0*/  UISETP.NE.U32.AND UP0, UPT, UR4, URZ, UPT ;  /* 0x000000ff0400728c */ /* 0x004fc8000bf05070 */
[----:B------:R-:W-:-:S09]  /*0200*/  UISETP.NE.AND.EX UP0, UPT, UR5, URZ, UPT, UP0 ;  /* 0x000000ff0500728c */ /* 0x000fd2000bf05300 */
[----:B------:R-:W-:Y:S05]  /*0210*/  BRA.U !UP0, `(.L_x_3) ;  /* 0x0000000108107547 */ /* 0x000fea000b800000 */
[----:B------:R-:W2:Y:S01]  /*0220*/  LDC.64 R70, c[0x0][0x8a8] ;  /* 0x00022a00ff467b82 */ /* 0x000ea20000000a00 */
[----:B------:R-:W2:Y:S02]  /*0230*/  LDCU.64 UR4, c[0x0][0x358] ;  /* 0x00006b00ff0477ac */ /* 0x000ea40008000a00 */
[----:B--2---:R2:W5:Y:S01]  /*0240*/  LDG.E R70, desc[UR4][R70.64] ;  /* 0x0000000446467981 */ /* 0x004562000c1e1900 */
[----:B------:R-:W-:Y:S05]  /*0250*/  BRA `(.L_x_2) ;  /* 0x0000000000087947 */ /* 0x000fea0003800000 */
.L_x_3:
[----:B------:R-:W2:Y:S02]  /*0260*/  LDCU UR4, c[0x0][0x8a0] ;  /* 0x00011400ff0477ac */ /* 0x000ea40008000800 */
[----:B--2---:R-:W-:Y:S02]  /*0270*/  MOV R70, UR4 ;  /* 0x0000000400467c02 */ /* 0x004fe40008000f00 */
.L_x_2:
[----:B------:R-:W-:Y:S01]  /*0280*/  IMAD.U32 R0, RZ, RZ, UR18 ;  /* 0x00000012ff007e24 */ /* 0x000fe2000f8e00ff */
[----:B------:R-:W-:Y:S04]  /*0290*/  BSSY.RECONVERGENT B0, `(.L_x_4) ;  /* 0x000000c000007945 */ /* 0x000fe80003800200 */
[C---:B------:R-:W-:Y:S02]  /*02a0*/  ISETP.NE.OR P2, PT, R0.reuse, 0x1, !P1 ;  /* 0x000000010000780c */ /* 0x040fe40004f45670 */
[----:B------:R-:W-:-:S11]  /*02b0*/  ISETP.NE.OR P0, PT, R0, 0x3, !P1 ;  /* 0x000000030000780c */ /* 0x000fd60004f05670 */
[----:B------:R-:W-:Y:S05]  /*02c0*/  @P2 BRA `(.L_x_5) ;  /* 0x0000000000202947 */ /* 0x000fea0003800000 */
[----:B------:R-:W3:Y:S02]  /*02d0*/  LDCU.64 UR4, c[0x0][0x348] ;  /* 0x00006900ff0477ac */ /* 0x000ee40008000a00 */
[----:B---3--:R-:W-:Y:S02]  /*02e0*/  UIADD3 UR6, UP1, UPT, UR4, 0x80, URZ ;  /* 0x0000008004067890 */ /* 0x008fe4000ff3e0ff */
[----:B------:R-:W-:Y:S02]  /*02f0*/  UIADD3 UR4, UP0, UPT, UR4, 0x180, URZ ;  /* 0x0000018004047890 */ /* 0x000fe4000ff1e0ff */
[----:B------:R-:W-:Y:S02]  /*0300*/  UIADD3.X UR7, UPT, UPT, URZ, UR5, URZ, UP1, !UPT ;  /* 0x00000005ff077290 */ /* 0x000fe40008ffe4ff */
[----:B------:R-:W-:-:S07]  /*0310*/  UIADD3.X UR5, UPT, UPT, URZ, UR5, URZ, UP0, !UPT ;  /* 0x00000005ff057290 */ /* 0x000fce00087fe4ff */
[----:B------:R3:W-:Y:S02]  /*0320*/  UTMACCTL.PF [UR6] ;  /* 0x00000000060079b9 */ /* 0x0007e40008040000 */
[----:B------:R3:W-:Y:S02]  /*0330*/  UTMACCTL.PF [UR4] ;  /* 0x00000000040079b9 */ /* 0x0007e40008040000 */
[----:B---3--:R-:W-:Y:S01]  /*0340*/  NOP ;  /* 0x0000000000007918 */ /* 0x008fe20000000000 */
.L_x_5:
[----:B------:R-:W-:Y:S05]  /*0350*/  BSYNC.RECONVERGENT B0 ;  /* 0x0000000000007941 */ /* 0x000fea0003800200 */
.L_x_4:
[----:B------:R-:W-:Y:S04]  /*0360*/  BSSY.RECONVERGENT B0, `(.L_x_6) ;  /* 0x000000a000007945 */ /* 0x000fe80003800200 */
        /* <DEDUP_REMOVED lines=9> */
.L_x_7:
[----:B------:R-:W-:Y:S05]  /*0400*/  BSYNC.RECONVERGENT B0 ;  /* 0x0000000000007941 */ /* 0x000fea0003800200 */
.L_x_6:
[----:B------:R-:W3:Y:S01]  /*0410*/  LDCU.64 UR4, c[0x0][0x888] ;  /* 0x00011100ff0477ac */ /* 0x000ee20008000a00 */
[----:B------:R-:W-:Y:S02]  /*0420*/  UISETP.EQ.U32.AND UP2, UPT, UR8, URZ, UPT ;  /* 0x000000ff0800728c */ /* 0x000fe4000bf42070 */
[----:B------:R-:W-:Y:S02]  /*0430*/  UPLOP3.LUT UP4, UPT, UPT, UPT, UPT, 0x80, 0x8 ;  /* 0x000000000008789c */ /* 0x000fe40003f8f070 */
[----:B---3--:R-:W-:-:S04]  /*0440*/  UISETP.NE.U32.AND UP0, UPT, UR4, URZ, UPT ;  /* 0x000000ff0400728c */ /* 0x008fc8000bf05070 */
[----:B------:R-:W-:-:S04]  /*0450*/  UISETP.NE.AND.EX UP1, UPT, UR5, URZ, UPT, UP0 ;  /* 0x000000ff0500728c */ /* 0x000fc8000bf25300 */
[----:B------:R-:W-:-:S04]  /*0460*/  UISETP.EQ.OR.EX UP3, UPT, UR9, URZ, !UP1, UP2 ;  /* 0x000000ff0900728c */ /* 0x000fc8000cf62720 */
[----:B------:R-:W-:-:S06]  /*0470*/  UP2UR UR4, UPR, URZ, 0x8 ;  /* 0x00000008ff047883 */ /* 0x000fcc0008000000 */
[----:B------:R-:W-:Y:S01]  /*0480*/  MOV R162, UR4 ;  /* 0x0000000400a27c02 */ /* 0x000fe20008000f00 */
[----:B------:R-:W-:Y:S06]  /*0490*/  BRA.U !UP3, `(.L_x_8) ;  /* 0x000000010b207547 */ /* 0x000fec000b800000 */
[----:B------:R-:W-:Y:S01]  /*04a0*/  UISETP.NE.U32.AND UP2, UPT, UR8, URZ, UPT ;  /* 0x000000ff0800728c */ /* 0x000fe2000bf45070 */
[----:B-----5:R-:W-:Y:S01]  /*04b0*/  FSETP.NEU.AND P0, PT, R73, RZ, PT ;  /* 0x000000ff4900720b */ /* 0x020fe20003f0d000 */
[----:B------:R-:W-:Y:S02]  /*04c0*/  USEL UR4, URZ, 0xffffffff, UP1 ;  /* 0xffffffffff047887 */ /* 0x000fe40008800000 */
[----:B------:R-:W-:-:S10]  /*04d0*/  UISETP.NE.AND.EX UP2, UPT, UR9, URZ, UPT, UP2 ;  /* 0x000000ff0900728c */ /* 0x000fd4000bf45320 */
[----:B------:R-:W-:Y:S01]  /*04e0*/  VOTEU.ANY UP0, P0 ;  /* 0x0000000000ff7886 */ /* 0x000fe20000000100 */
[----:B------:R-:W-:-:S04]  /*04f0*/  @!UP2 USEL UR4, URZ, 0xffffffff, UP0 ;  /* 0xffffffffff04a887 */ /* 0x000fc80008000000 */
[----:B------:R-:W-:-:S04]  /*0500*/  ULOP3.LUT UR4, UR4, 0x1, URZ, 0xc0, !UPT ;  /* 0x0000000104047892 */ /* 0x000fc8000f8ec0ff */
[----:B------:R-:W-:-:S11]  /*0510*/  UISETP.NE.U32.AND UP4, UPT, UR4, 0x1, UPT ;  /* 0x000000010400788c */ /* 0x000fd6000bf85070 */
.L_x_8:
[----:B------:R-:W3:Y:S01]  /*0520*/  SHFL.IDX PT, R0, R159, RZ, 0x1f ;  /* 0x00001fff9f007589 */ /* 0x000ee200000e0000 */
[----:B------:R-:W-:-:S04]  /*0530*/  UISETP.NE.AND UP0, UPT, UR18, 0x2, UPT ;  /* 0x000000021200788c */ /* 0x000fc8000bf05270 */
[----:B------:R-:W-:Y:S02]  /*0540*/  UISETP.EQ.AND UP2, UPT, UR33, URZ, !UP0 ;  /* 0x000000ff2100728c */ /* 0x000fe4000c742270 */
[----:B------:R-:W-:-:S04]  /*0550*/  USEL UR46, URZ, 0x1, UP0 ;  /* 0x00000001ff2e7887 */ /* 0x000fc80008000000 */
[----:B------:R-:W-:Y:S02]  /*0560*/  PLOP3.LUT P3, PT, P1, PT, UP2, 0x80, 0x8 ;  /* 0x000000000008781c */ /* 0x000fe40000f6f028 */
[----:B---3--:R-:W-:-:S13]  /*0570*/  ISETP.NE.AND P0, PT, R0, RZ, PT ;  /* 0x000000ff0000720c */ /* 0x008fda0003f05270 */
[----:B------:R-:W-:Y:S05]  /*0580*/  @P0 BRA `(.L_x_9) ;  /* 0x0000000000980947 */ /* 0x000fea0003800000 */
[----:B------:R-:W-:Y:S01]  /*0590*/  ELECT P0, URZ, PT ;  /* 0x0000000000ff782f */ /* 0x000fe20003800000 */
[----:B------:R-:W-:-:S12]  /*05a0*/  BSSY.RECONVERGENT B0, `(.L_x_9) ;  /* 0x0000024000007945 */ /* 0x000fd80003800200 */
[----:B------:R-:W-:Y:S05]  /*05b0*/  @!P0 BRA `(.L_x_10) ;  /* 0x0000000000888947 */ /* 0x000fea0003800000 */
[----:B------:R-:W-:Y:S01]  /*05c0*/  UMOV UR4, 0x400 ;  /* 0x0000040000047882 */ /* 0x000fe20000000000 */
[----:B------:R-:W-:Y:S01]  /*05d0*/  UMOV UR8, 0x1 ;  /* 0x0000000100087882 */ /* 0x000fe20000000000 */
[----:B------:R-:W-:Y:S01]  /*05e0*/  UMOV UR6, 0x4 ;  /* 0x0000000400067882 */ /* 0x000fe20000000000 */
[----:B------:R-:W-:Y:S02]  /*05f0*/  ULEA UR4, UR45, UR4, 0x18 ;  /* 0x000000042d047291 */ /* 0x000fe4000f8ec0ff */
[----:B------:R-:W-:-:S04]  /*0600*/  UIADD3 UR8, UPT, UPT, -UR8, 0x100000, URZ ;  /* 0x0010000008087890 */ /* 0x000fc8000fffe1ff */
[----:B------:R-:W-:Y:S02]  /*0610*/  USHF.L.U32 UR9, UR8, 0xb, URZ ;  /* 0x0000000b08097899 */ /* 0x000fe400080006ff */
[----:B------:R-:W-:Y:S02]  /*0620*/  USHF.L.U32 UR8, UR8, 0x1, URZ ;  /* 0x0000000108087899 */ /* 0x000fe400080006ff */
[----:B------:R-:W-:-:S04]  /*0630*/  UIADD3 UR6, UPT, UPT, -UR6, 0x100000, URZ ;  /* 0x0010000006067890 */ /* 0x000fc8000fffe1ff */
[----:B------:R-:W-:Y:S02]  /*0640*/  USHF.L.U32 UR7, UR6, 0xb, URZ ;  /* 0x0000000b06077899 */ /* 0x000fe400080006ff */
[----:B------:R-:W-:Y:S01]  /*0650*/  USHF.L.U32 UR6, UR6, 0x1, URZ ;  /* 0x0000000106067899 */ /* 0x000fe200080006ff */
[----:B------:R-:W3:Y:S03]  /*0660*/  FENCE.VIEW.ASYNC.S ;  /* 0x00000000000073c6 */ /* 0x000ee60000000000 */
[----:B---3--:R3:W4:Y:S08]  /*0670*/  SYNCS.EXCH.64 URZ, [UR4], UR8 ;  /* 0x0000000804ff75b2 */ /* 0x0087300008000100 */
[----:B------:R3:W1:Y:S01]  /*0680*/  SYNCS.EXCH.64 URZ, [UR4+0x58], UR6 ;  /* 0x0000580604ff75b2 */ /* 0x0006620008000100 */
        /* <DEDUP_REMOVED lines=19> */
[----:B------:R3:W1:Y:S02]  /*07c0*/  SYNCS.EXCH.64 URZ, [UR4+0xa8], UR6 ;  /* 0x0000a80604ff75b2 */ /* 0x0006640008000100 */
[----:B---34-:R-:W-:Y:S01]  /*07d0*/  NOP ;  /* 0x0000000000007918 */ /* 0x018fe20000000000 */
.L_x_10:
[----:B------:R-:W-:Y:S05]  /*07e0*/  BSYNC.RECONVERGENT B0 ;  /* 0x0000000000007941 */ /* 0x000fea0003800200 */
.L_x_9:
[----:B------:R-:W3:Y:S01]  /*07f0*/  SHFL.IDX PT, R0, R159, RZ, 0x1f ;  /* 0x00001fff9f007589 */ /* 0x000ee200000e0000 */
[----:B------:R-:W-:Y:S01]  /*0800*/  NOP ;  /* 0x0000000000007918 */ /* 0x000fe20000000000 */
[----:B---3--:R-:W-:-:S13]  /*0810*/  ISETP.NE.AND P0, PT, R0, 0x1, PT ;  /* 0x000000010000780c */ /* 0x008fda0003f05270 */
[----:B------:R-:W-:Y:S05]  /*0820*/  @P0 BRA `(.L_x_11) ;  /* 0x0000000000540947 */ /* 0x000fea0003800000 */
        /* <DEDUP_REMOVED lines=10> */
[----:B------:R-:W-:Y:S01]  /*08d0*/  ELECT P0, URZ, PT ;  /* 0x0000000000ff782f */ /* 0x000fe20003800000 */
[----:B------:R-:W3:Y:S02]  /*08e0*/  FENCE.VIEW.ASYNC.S ;  /* 0x00000000000073c6 */ /* 0x000ee40000000000 */
[----:B---3--:R3:W4:Y:S08]  /*08f0*/  SYNCS.EXCH.64 URZ, [UR4+0xb0], UR8 ;  /* 0x0000b00804ff75b2 */ /* 0x0087300008000100 */
[----:B------:R3:W1:Y:S01]  /*0900*/  SYNCS.EXCH.64 URZ, [UR4+0xd0], UR6 ;  /* 0x0000d00604ff75b2 */ /* 0x0006620008000100 */
[----:B------:R3:W1:Y:S01]  /*0910*/  SYNCS.EXCH.64 URZ, [UR4+0xb8], UR8 ;  /* 0x0000b80804ff75b2 */ /* 0x0006620008000100 */
[----:B------:R3:W1:Y:S01]  /*0920*/  SYNCS.EXCH.64 URZ, [UR4+0xd8], UR6 ;  /* 0x0000d80604ff75b2 */ /* 0x0006620008000100 */
[----:B------:R3:W1:Y:S01]  /*0930*/  SYNCS.EXCH.64 URZ, [UR4+0xc0], UR8 ;  /* 0x0000c00804ff75b2 */ /* 0x0006620008000100 */
[----:B------:R3:W1:Y:S01]  /*0940*/  SYNCS.EXCH.64 URZ, [UR4+0xe0], UR6 ;  /* 0x0000e00604ff75b2 */ /* 0x0006620008000100 */
[----:B------:R3:W1:Y:S01]  /*0950*/  SYNCS.EXCH.64 URZ, [UR4+0xc8], UR8 ;  /* 0x0000c80804ff75b2 */ /* 0x0006620008000100 */
[----:B------:R3:W1:Y:S01]  /*0960*/  SYNCS.EXCH.64 URZ, [UR4+0xe8], UR6 ;  /* 0x0000e80604ff75b2 */ /* 0x0006620008000100 */
[----:B------:R-:W-:Y:S01]  /*0970*/  NOP ;  /* 0x0000000000007918 */ /* 0x000fe20000000000 */
.L_x_11:
[----:B------:R-:W2:Y:S01]  /*0980*/  SHFL.IDX PT, R0, R159, RZ, 0x1f ;  /* 0x00001fff9f007589 */ /* 0x000ea200000e0000 */
[----:B------:R-:W-:Y:S01]  /*0990*/  NOP ;  /* 0x0000000000007918 */ /* 0x000fe20000000000 */
[----:B--2---:R-:W-:-:S13]  /*09a0*/  ISETP.NE.AND P0, PT, R0, 0x3, PT ;  /* 0x000000030000780c */ /* 0x004fda0003f05270 */
[----:B------:R-:W-:Y:S05]  /*09b0*/  @P0 BRA `(.L_x_12) ;  /* 0x00000000002c0947 */ /* 0x000fea0003800000 */
[----:B---3--:R-:W-:Y:S01]  /*09c0*/  UMOV UR6, 0x400 ;  /* 0x0000040000067882 */ /* 0x008fe20000000000 */
[----:B------:R-:W-:Y:S01]  /*09d0*/  UMOV UR4, 0x20 ;  /* 0x0000002000047882 */ /* 0x000fe20000000000 */
[----:B------:R-:W-:Y:S02]  /*09e0*/  ULEA UR6, UR45, UR6, 0x18 ;  /* 0x000000062d067291 */ /* 0x000fe4000f8ec0ff */
[----:B------:R-:W-:-:S04]  /*09f0*/  UIADD3 UR4, UPT, UPT, -UR4, 0x100000, URZ ;  /* 0x0010000004047890 */ /* 0x000fc8000fffe1ff */
[----:B------:R-:W-:Y:S02]  /*0a00*/  USHF.L.U32 UR5, UR4, 0xb, URZ ;  /* 0x0000000b04057899 */ /* 0x000fe400080006ff */
[----:B------:R-:W-:Y:S01]  /*0a10*/  USHF.L.U32 UR4, UR4, 0x1, URZ ;  /* 0x0000000104047899 */ /* 0x000fe200080006ff */
[----:B------:R-:W-:Y:S01]  /*0a20*/  ELECT P0, URZ, PT ;  /* 0x0000000000ff782f */ /* 0x000fe20003800000 */
[----:B------:R-:W2:Y:S10]  /*0a30*/  FENCE.VIEW.ASYNC.S ;  /* 0x00000000000073c6 */ /* 0x000eb40000000000 */
[----:B--2---:R2:W3:Y:S01]  /*0a40*/  SYNCS.EXCH.64 URZ, [UR6+0xf0], UR4 ;  /* 0x0000f00406ff75b2 */ /* 0x0044e20008000100 */
[----:B------:R2:W1:Y:S01]  /*0a50*/  SYNCS.EXCH.64 URZ, [UR6+0xf8], UR4 ;  /* 0x0000f80406ff75b2 */ /* 0x0004620008000100 */
[----:B------:R-:W-:Y:S01]  /*0a60*/  NOP ;  /* 0x0000000000007918 */ /* 0x000fe20000000000 */
.L_x_12:
[----:B------:R-:W4:Y:S01]  /*0a70*/  SHFL.IDX PT, R0, R159, RZ, 0x1f ;  /* 0x00001fff9f007589 */ /* 0x000f2200000e0000 */
[----:B------:R-:W-:Y:S01]  /*0a80*/  NOP ;  /* 0x0000000000007918 */ /* 0x000fe20000000000 */
[----:B----4-:R-:W-:-:S13]  /*0a90*/  ISETP.NE.AND P0, PT, R0, 0x4, PT ;  /* 0x000000040000780c */ /* 0x010fda0003f05270 */
[----:B------:R-:W-:Y:S05]  /*0aa0*/  @P0 BRA `(.L_x_13) ;  /* 0x0000000000480947 */ /* 0x000fea0003800000 */
[----:B--23--:R-:W-:Y:S01]  /*0ab0*/  UMOV UR4, 0x720 ;  /* 0x0000072000047882 */ /* 0x00cfe20000000000 */
[----:B------:R-:W-:Y:S01]  /*0ac0*/  UMOV UR6, 0x400 ;  /* 0x0000040000067882 */ /* 0x000fe20000000000 */
[----:B------:R-:W-:Y:S01]  /*0ad0*/  USEL UR4, UR4, 0x620, UP4 ;  /* 0x0000062004047887 */ /* 0x000fe2000a000000 */
        /* <DEDUP_REMOVED lines=9> */
[----:B------:R-:W2:Y:S02]  /*0b70*/  FENCE.VIEW.ASYNC.S ;  /* 0x00000000000073c6 */ /* 0x000ea40000000000 */
[----:B--2---:R4:W2:Y:S08]  /*0b80*/  SYNCS.EXCH.64 URZ, [UR6+0x100], UR8 ;  /* 0x0001000806ff75b2 */ /* 0x0048b00008000100 */
[----:B------:R4:W3:Y:S01]  /*0b90*/  SYNCS.EXCH.64 URZ, [UR6+0x110], UR4 ;  /* 0x0001100406ff75b2 */ /* 0x0008e20008000100 */
[----:B------:R4:W1:Y:S01]  /*0ba0*/  SYNCS.EXCH.64 URZ, [UR6+0x108], UR8 ;  /* 0x0001080806ff75b2 */ /* 0x0008620008000100 */
[----:B------:R4:W1:Y:S02]  /*0bb0*/  SYNCS.EXCH.64 URZ, [UR6+0x118], UR4 ;  /* 0x0001180406ff75b2 */ /* 0x0008640008000100 */
[----:B----4-:R-:W-:Y:S01]  /*0bc0*/  NOP ;  /* 0x0000000000007918 */ /* 0x010fe20000000000 */
.L_x_13:
[----:B------:R-:W4:Y:S01]  /*0bd0*/  SHFL.IDX PT, R0, R159, RZ, 0x1f ;  /* 0x00001fff9f007589 */ /* 0x000f2200000e0000 */
[----:B------:R-:W-:Y:S01]  /*0be0*/  NOP ;  /* 0x0000000000007918 */ /* 0x000fe20000000000 */
[----:B----4-:R-:W-:-:S13]  /*0bf0*/  ISETP.NE.AND P0, PT, R0, 0x5, PT ;  /* 0x000000050000780c */ /* 0x010fda0003f05270 */
[----:B------:R-:W-:Y:S05]  /*0c00*/  @P0 BRA `(.L_x_14) ;  /* 0x0000000000440947 */ /* 0x000fea0003800000 */
[----:B--23--:R-:W-:Y:S01]  /*0c10*/  UMOV UR4, 0x400 ;  /* 0x0000040000047882 */ /* 0x00cfe20000000000 */
        /* <DEDUP_REMOVED lines=16> */
.L_x_14:
[----:B------:R-:W4:Y:S01]  /*0d20*/  SHFL.IDX PT, R0, R159, RZ, 0x1f ;  /* 0x00001fff9f007589 */ /* 0x000f2200000e0000 */
[----:B------:R-:W-:Y:S01]  /*0d30*/  ISETP.NE.OR P1, PT, RZ, UR18, !P1 ;  /* 0x00000012ff007c0c */ /* 0x000fe2000cf25670 */
[----:B------:R-:W-:Y:S01]  /*0d40*/  NOP ;  /* 0x0000000000007918 */ /* 0x000fe20000000000 */
[----:B----4-:R-:W-:-:S13]  /*0d50*/  ISETP.NE.AND P0, PT, R0, 0x3, PT ;  /* 0x000000030000780c */ /* 0x010fda0003f05270 */
[----:B------:R-:W-:Y:S05]  /*0d60*/  @P0 BRA `(.L_x_15) ;  /* 0x0000000000340947 */ /* 0x000fea0003800000 */
[----:B--23--:R-:W-:Y:S01]  /*0d70*/  UMOV UR4, 0x400 ;  /* 0x0000040000047882 */ /* 0x00cfe20000000000 */
[----:B------:R-:W-:Y:S01]  /*0d80*/  UMOV UR6, 0x20 ;  /* 0x0000002000067882 */ /* 0x000fe20000000000 */
[----:B------:R-:W-:Y:S02]  /*0d90*/  ULEA UR4, UR45, UR4, 0x18 ;  /* 0x000000042d047291 */ /* 0x000fe4000f8ec0ff */
[----:B------:R-:W-:-:S04]  /*0da0*/  UIADD3 UR6, UPT, UPT, -UR6, 0x100000, URZ ;  /* 0x0010000006067890 */ /* 0x000fc8000fffe1ff */
[----:B------:R-:W-:Y:S02]  /*0db0*/  USHF.L.U32 UR7, UR6, 0xb, URZ ;  /* 0x0000000b06077899 */ /* 0x000fe400080006ff */
[----:B------:R-:W-:Y:S01]  /*0dc0*/  USHF.L.U32 UR6, UR6, 0x1, URZ ;  /* 0x0000000106067899 */ /* 0x000fe200080006ff */
[----:B------:R-:W-:Y:S01]  /*0dd0*/  ELECT P0, URZ, PT ;  /* 0x0000000000ff782f */ /* 0x000fe20003800000 */
[----:B------:R-:W2:Y:S10]  /*0de0*/  FENCE.VIEW.ASYNC.S ;  /* 0x00000000000073c6 */ /* 0x000eb40000000000 */
[----:B--2---:R4:W2:Y:S01]  /*0df0*/  SYNCS.EXCH.64 URZ, [UR4+0x140], UR6 ;  /* 0x0001400604ff75b2 */ /* 0x0048a20008000100 */
[----:B------:R4:W3:Y:S01]  /*0e00*/  SYNCS.EXCH.64 URZ, [UR4+0x150], UR6 ;  /* 0x0001500604ff75b2 */ /* 0x0008e20008000100 */
[----:B------:R4:W1:Y:S01]  /*0e10*/  SYNCS.EXCH.64 URZ, [UR4+0x148], UR6 ;  /* 0x0001480604ff75b2 */ /* 0x0008620008000100 */
[----:B------:R4:W1:Y:S02]  /*0e20*/  SYNCS.EXCH.64 URZ, [UR4+0x158], UR6 ;  /* 0x0001580604ff75b2 */ /* 0x0008640008000100 */
[----:B----4-:R-:W-:Y:S01]  /*0e30*/  NOP ;  /* 0x0000000000007918 */ /* 0x010fe20000000000 */
.L_x_15:
[----:B------:R-:W-:Y:S01]  /*0e40*/  VOTEU.ALL UP0, P1 ;  /* 0x0000000000ff7886 */ /* 0x000fe20000800000 */
[----:B--23--:R-:W-:Y:S01]  /*0e50*/  UMOV UR4, 0x20 ;  /* 0x0000002000047882 */ /* 0x00cfe20000000000 */
[----:B------:R-:W2:Y:S01]  /*0e60*/  LDCU UR7, c[0x0][0x36c] ;  /* 0x00006d80ff0777ac */ /* 0x000ea20008000800 */
[----:B------:R-:W-:Y:S01]  /*0e70*/  NOP ;  /* 0x0000000000007918 */ /* 0x000fe20000000000 */
[----:B-1----:R-:W-:Y:S01]  /*0e80*/  LOP3.LUT R3, R172, 0x1f, RZ, 0xc0, !PT ;  /* 0x0000001fac037812 */ /* 0x002fe200078ec0ff */
[----:B------:R-:W-:Y:S01]  /*0e90*/  @!UP0 UMOV UR6, 0x400 ;  /* 0x0000040000068882 */ /* 0x000fe20000000000 */
[----:B------:R-:W-:-:S04]  /*0ea0*/  @!UP0 UIADD3 UR4, UPT, UPT, -UR4, 0x100000, URZ ;  /* 0x0010000004048890 */ /* 0x000fc8000fffe1ff */
[----:B------:R-:W-:Y:S02]  /*0eb0*/  @!UP0 USHF.L.U32 UR5, UR4, 0xb, URZ ;  /* 0x0000000b04058899 */ /* 0x000fe400080006ff */
[----:B------:R-:W-:Y:S02]  /*0ec0*/  @!UP0 USHF.L.U32 UR4, UR4, 0x1, URZ ;  /* 0x0000000104048899 */ /* 0x000fe400080006ff */
[----:B------:R-:W-:Y:S01]  /*0ed0*/  @!UP0 ULEA UR6, UR45, UR6, 0x18 ;  /* 0x000000062d068291 */ /* 0x000fe2000f8ec0ff */
[----:B------:R-:W-:Y:S01]  /*0ee0*/  VOTEU.ALL UP0, P1 ;  /* 0x0000000000ff7886 */ /* 0x000fe20000800000 */
[----:B------:R-:W-:Y:S02]  /*0ef0*/  UISETP.NE.AND UP5, UPT, UR18, URZ, UPT ;  /* 0x000000ff1200728c */ /* 0x000fe4000bfa5270 */
[----:B--2---:R-:W-:Y:S01]  /*0f00*/  UISETP.EQ.U32.AND UP6, UPT, UR7, 0x1, UPT ;  /* 0x000000010700788c */ /* 0x004fe2000bfc2070 */
[----:B------:R-:W1:Y:S07]  /*0f10*/  FENCE.VIEW.ASYNC.S ;  /* 0x00000000000073c6 */ /* 0x000e6e0000000000 */
[----:B-1----:R1:W2:Y:S01]  /*0f20*/  @!UP0 SYNCS.EXCH.64 URZ, [UR6+0x160], UR4 ;  /* 0x0001600406ff85b2 */ /* 0x0022a20008000100 */
[----:B------:R-:W-:Y:S05]  /*0f30*/  BRA.U !UP6, `(.L_x_16) ;  /* 0x000000010e087547 */ /* 0x000fea000b800000 */
[----:B--2---:R-:W-:Y:S01]  /*0f40*/  UCGABAR_ARV ;  /* 0x00000000000079c7 */ /* 0x004fe20008000000 */
[----:B------:R-:W-:Y:S05]  /*0f50*/  BRA `(.L_x_17) ;  /* 0x0000000000047947 */ /* 0x000fea0003800000 */
.L_x_16:
[----:B--2---:R-:W-:Y:S01]  /*0f60*/  NOP ;  /* 0x0000000000007918 */ /* 0x004fe20000000000 */
.L_x_17:
[----:B------:R-:W2:Y:S01]  /*0f70*/  S2UR UR31, SR_CTAID.X ;  /* 0x00000000001f79c3 */ /* 0x000ea20000002500 */
[----:B------:R-:W-:-:S05]  /*0f80*/  CS2R.32 R161, SR_CgaSize ;  /* 0x0000000000a17805 */ /* 0x000fca0000008a00 */
[----:B------:R-:W-:-:S05]  /*0f90*/  IMAD R161, R161, -0xa0, RZ ;  /* 0xffffff60a1a17824 */ /* 0x000fca00078e02ff */
[----:B-1----:R-:W-:-:S14]  /*0fa0*/  R2UR UR5, R161 ;  /* 0x00000000a10572ca */ /* 0x002fdc00000e0000 */
[----:B------:R-:W1:Y:S01]  /*0fb0*/  LDCU UR5, c[0x0][UR5+0x2b0] ;  /* 0x00005600050577ac */ /* 0x000e620008000800 */
[----:B------:R-:W-:-:S05]  /*0fc0*/  CS2R.32 R161, SR_CgaSize ;  /* 0x0000000000a17805 */ /* 0x000fca0000008a00 */
[----:B------:R-:W-:-:S05]  /*0fd0*/  IMAD R161, R161, -0xa0, RZ ;  /* 0xffffff60a1a17824 */ /* 0x000fca00078e02ff */
[----:B------:R-:W-:-:S14]  /*0fe0*/  R2UR UR4, R161 ;  /* 0x00000000a10472ca */ /* 0x000fdc00000e0000 */
[----:B------:R-:W3:Y:S01]  /*0ff0*/  LDCU UR4, c[0x0][UR4+0x2b4] ;  /* 0x00005680040477ac */ /* 0x000ee20008000800 */
[----:B------:R-:W4:Y:S01]  /*1000*/  S2UR UR30, SR_CTAID.Y ;  /* 0x00000000001e79c3 */ /* 0x000f220000002600 */
[----:B------:R-:W-:-:S05]  /*1010*/  CS2R.32 R161, SR_CgaSize ;  /* 0x0000000000a17805 */ /* 0x000fca0000008a00 */
[----:B------:R-:W-:-:S05]  /*1020*/  IMAD R161, R161, -0xa0, RZ ;  /* 0xffffff60a1a17824 */ /* 0x000fca00078e02ff */
[----:B------:R-:W-:-:S14]  /*1030*/  R2UR UR7, R161 ;  /* 0x00000000a10772ca */ /* 0x000fdc00000e0000 */
[----:B------:R-:W3:Y:S01]  /*1040*/  LDCU UR7, c[0x0][UR7+0x2a0] ;  /* 0x00005400070777ac */ /* 0x000ee20008000800 */
[----:B------:R-:W-:-:S05]  /*1050*/  CS2R.32 R161, SR_CgaSize ;  /* 0x0000000000a17805 */ /* 0x000fca0000008a00 */
[----:B------:R-:W-:-:S05]  /*1060*/  IMAD R161, R161, -0xa0, RZ ;  /* 0xffffff60a1a17824 */ /* 0x000fca00078e02ff */
[----:B------:R-:W-:-:S14]  /*1070*/  R2UR UR8, R161 ;  /* 0x00000000a10872ca */ /* 0x000fdc00000e0000 */
[----:B------:R-:W3:Y:S01]  /*1080*/  LDCU UR8, c[0x0][UR8+0x2a4] ;  /* 0x00005480080877ac */ /* 0x000ee20008000800 */
[----:B------:R-:W-:Y:S01]  /*1090*/  UISETP.GT.U32.AND UP0, UPT, UR33, 0xffff, UPT ;  /* 0x0000ffff2100788c */ /* 0x000fe2000bf04070 */
[----:B------:R-:W3:Y:S01]  /*10a0*/  LDCU UR19, c[0x0][0xb24] ;  /* 0x00016480ff1377ac */ /* 0x000ee20008000800 */
[----:B------:R-:W3:Y:S01]  /*10b0*/  LDCU UR42, c[0x0][0xb24] ;  /* 0x00016480ff2a77ac */ /* 0x000ee20008000800 */
[----:B--2---:R-:W-:Y:S01]  /*10c0*/  I2FP.F32.U32 R2, UR31 ;  /* 0x0000001f00027c45 */ /* 0x004fe20008201000 */
[----:B------:R-:W2:Y:S04]  /*10d0*/  LDCU UR24, c[0x0][0xb30] ;  /* 0x00016600ff1877ac */ /* 0x000ea80008000800 */
[----:B-1----:R-:W-:Y:S01]  /*10e0*/  FMUL R2, R2, UR5 ;  /* 0x0000000502027c20 */ /* 0x002fe20008400000 */
[----:B------:R-:W-:Y:S01]  /*10f0*/  USHF.L.U32 UR23, UR45, 0xa, URZ ;  /* 0x0000000a2d177899 */ /* 0x000fe200080006ff */
[----:B----4-:R-:W-:Y:S01]  /*1100*/  I2FP.F32.U32 R0, UR30 ;  /* 0x0000001e00007c45 */ /* 0x010fe20008201000 */
[----:B------:R-:W-:-:S03]  /*1110*/  USHF.L.U32 UR47, UR31, 0x7, URZ ;  /* 0x000000071f2f7899 */ /* 0x000fc600080006ff */
[----:B------:R-:W1:Y:S01]  /*1120*/  F2I.U32.TRUNC.NTZ R2, R2 ;  /* 0x0000000200027305 */ /* 0x000e62000020f000 */
[----:B------:R-:W-:Y:S01]  /*1130*/  USEL UR22, UR33, 0xffff, !UP0 ;  /* 0x0000ffff21167887 */ /* 0x000fe2000c000000 */
[----:B---3--:R-:W-:-:S06]  /*1140*/  FMUL R0, R0, UR4 ;  /* 0x0000000400007c20 */ /* 0x008fcc0008400000 */
[----:B------:R-:W3:Y:S01]  /*1150*/  F2I.U32.TRUNC.NTZ R0, R0 ;  /* 0x0000000000007305 */ /* 0x000ee2000020f000 */
[----:B-1----:R-:W-:Y:S02]  /*1160*/  R2UR UR4, R2 ;  /* 0x00000000020472ca */ /* 0x002fe400000e0000 */
[----:B------:R-:W-:Y:S02]  /*1170*/  PRMT R2, RZ, 0x7610, R2 ;  /* 0x00007610ff027816 */ /* 0x000fe40000000002 */
[----:B---3--:R-:W-:Y:S02]  /*1180*/  R2UR UR6, R0 ;  /* 0x00000000000672ca */ /* 0x008fe400000e0000 */
[----:B------:R-:W-:-:S07]  /*1190*/  PRMT R0, RZ, 0x7610, R0 ;  /* 0x00007610ff007816 */ /* 0x000fce0000000000 */
[----:B------:R-:W-:-:S04]  /*11a0*/  UIADD3 UR5, UPT, UPT, -UR4, URZ, URZ ;  /* 0x000000ff04057290 */ /* 0x000fc8000fffe1ff */
[----:B------:R-:W-:Y:S02]  /*11b0*/  UIMAD UR5, UR7, UR5, UR31 ;  /* 0x00000005070572a4 */ /* 0x000fe4000f8e021f */
[----:B------:R-:W-:-:S04]  /*11c0*/  UIADD3 UR4, UPT, UPT, -UR6, URZ, URZ ;  /* 0x000000ff06047290 */ /* 0x000fc8000fffe1ff */
[----:B------:R-:W-:Y:S01]  /*11d0*/  IMAD.U32 R161, RZ, RZ, UR5 ;  /* 0x00000005ffa17e24 */ /* 0x000fe2000f8e00ff */
[----:B------:R-:W-:-:S06]  /*11e0*/  UIMAD UR4, UR8, UR4, UR30 ;  /* 0x00000004080472a4 */ /* 0x000fcc000f8e021e */
[----:B------:R-:W-:Y:S01]  /*11f0*/  IMAD.U32 R160, RZ, RZ, UR4 ;  /* 0x00000004ffa07e24 */ /* 0x000fe2000f8e00ff */
[----:B--2---:R-:W-:Y:S06]  /*1200*/  BRA.U UP5, `(.L_x_18) ;  /* 0x00000001056c7547 */ /* 0x004fec000b800000 */
[----:B------:R-:W-:Y:S02]  /*1210*/  R2UR UR4, R160 ;  /* 0x00000000a00472ca */ /* 0x000fe400000e0000 */
[----:B------:R-:W-:-:S11]  /*1220*/  R2UR UR10, R161 ;  /* 0x00000000a10a72ca */ /* 0x000fd600000e0000 */
[----:B------:R-:W-:Y:S02]  /*1230*/  UISETP.NE.AND UP0, UPT, UR4, URZ, UPT ;  /* 0x000000ff0400728c */ /* 0x000fe4000bf05270 */
[----:B------:R-:W-:Y:S02]  /*1240*/  ULOP3.LUT UR4, UR10, 0x2, URZ, 0x3c, !UPT ;  /* 0x000000020a047892 */ /* 0x000fe4000f8e3cff */
[----:B------:R-:W-:Y:S02]  /*1250*/  UISETP.GT.U32.AND UP2, UPT, UR10, 0x1, UP0 ;  /* 0x000000010a00788c */ /* 0x000fe40008744070 */
[----:B------:R-:W-:Y:S02]  /*1260*/  ULOP3.LUT UR5, UR10, 0x4, URZ, 0x3c, !UPT ;  /* 0x000000040a057892 */ /* 0x000fe4000f8e3cff */
[----:B------:R-:W-:Y:S02]  /*1270*/  USEL UR8, URZ, 0x1, UP2 ;  /* 0x00000001ff087887 */ /* 0x000fe40009000000 */
[----:B------:R-:W-:-:S02]  /*1280*/  USEL UR7, URZ, 0x2, UP2 ;  /* 0x00000002ff077887 */ /* 0x000fc40009000000 */
[----:B------:R-:W-:Y:S02]  /*1290*/  UISETP.GT.U32.AND UP2, UPT, UR4, 0x1, UP0 ;  /* 0x000000010400788c */ /* 0x000fe40008744070 */
[----:B------:R-:W-:Y:S02]  /*12a0*/  ULOP3.LUT UR4, UR10, 0x6, URZ, 0x3c, !UPT ;  /* 0x000000060a047892 */ /* 0x000fe4000f8e3cff */
[----:B------:R-:W-:Y:S02]  /*12b0*/  USEL UR6, URZ, 0x4, UP2 ;  /* 0x00000004ff067887 */ /* 0x000fe40009000000 */
[----:B------:R-:W-:Y:S02]  /*12c0*/  USEL UR9, URZ, 0x8, UP2 ;  /* 0x00000008ff097887 */ /* 0x000fe40009000000 */
[----:B------:R-:W-:Y:S02]  /*12d0*/  UISETP.GT.U32.AND UP2, UPT, UR5, 0x1, UP0 ;  /* 0x000000010500788c */ /* 0x000fe40008744070 */
[----:B------:R-:W-:-:S02]  /*12e0*/  UISETP.GT.U32.AND UP0, UPT, UR4, 0x1, UP0 ;  /* 0x000000010400788c */ /* 0x000fc40008704070 */
[----:B------:R-:W-:Y:S02]  /*12f0*/  USEL UR4, URZ, 0x10, UP2 ;  /* 0x00000010ff047887 */ /* 0x000fe40009000000 */
[----:B------:R-:W-:Y:S02]  /*1300*/  UIADD3 UR5, UPT, UPT, UR6, UR7, UR8 ;  /* 0x0000000706057290 */ /* 0x000fe4000fffe008 */
[----:B------:R-:W-:Y:S02]  /*1310*/  USEL UR7, URZ, 0x40, UP0 ;  /* 0x00000040ff077887 */ /* 0x000fe40008000000 */
[----:B------:R-:W-:Y:S02]  /*1320*/  USEL UR8, URZ, 0x20, UP2 ;  /* 0x00000020ff087887 */ /* 0x000fe40009000000 */
[----:B------:R-:W-:Y:S02]  /*1330*/  UIADD3 UR5, UPT, UPT, UR4, UR5, UR9 ;  /* 0x0000000504057290 */ /* 0x000fe4000fffe009 */
[----:B------:R-:W-:-:S02]  /*1340*/  ULOP3.LUT UR4, UR10, 0xfffffffe, URZ, 0xc0, !UPT ;  /* 0xfffffffe0a047892 */ /* 0x000fc4000f8ec0ff */
[----:B------:R-:W-:Y:S02]  /*1350*/  USEL UR6, URZ, 0x80, UP0 ;  /* 0x00000080ff067887 */ /* 0x000fe40008000000 */
[----:B------:R-:W-:-:S03]  /*1360*/  UIADD3 UR5, UPT, UPT, UR7, UR5, UR8 ;  /* 0x0000000507057290 */ /* 0x000fc6000fffe008 */
[----:B------:R-:W-:Y:S01]  /*1370*/  UMOV UR7, 0x3 ;  /* 0x0000000300077882 */ /* 0x000fe20000000000 */
[----:B------:R-:W-:Y:S02]  /*1380*/  UIADD3 UR5, UPT, UPT, UR5, UR6, URZ ;  /* 0x0000000605057290 */ /* 0x000fe4000fffe0ff */
[----:B------:R-:W-:-:S04]  /*1390*/  USHF.L.U32 UR4, UR7, UR4, URZ ;  /* 0x0000000407047299 */ /* 0x000fc800080006ff */
[----:B------:R-:W-:Y:S02]  /*13a0*/  IMAD.U32 R2, RZ, RZ, UR5 ;  /* 0x00000005ff027e24 */ /* 0x000fe4000f8e00ff */
[----:B------:R-:W-:-:S07]  /*13b0*/  IMAD.U32 R0, RZ, RZ, UR4 ;  /* 0x00000004ff007e24 */ /* 0x000fce000f8e00ff */
.L_x_18:
[----:B------:R-:W1:Y:S01]  /*13c0*/  S2UR UR36, SR_CTAID.Z ;  /* 0x00000000002479c3 */ /* 0x000e620000002700 */
[----:B------:R-:W-:Y:S01]  /*13d0*/  UISETP.GE.AND UP0, UPT, UR19, 0x1, UPT ;  /* 0x000000011300788c */ /* 0x000fe2000bf06270 */
[----:B------:R-:W-:-:S08]  /*13e0*/  UMOV UR25, 0x55 ;  /* 0x0000005500197882 */ /* 0x000fd00000000000 */
[----:B------:R-:W-:Y:S05]  /*13f0*/  BRA.U !UP0, `(.L_x_19) ;  /* 0x0000000108d07547 */ /* 0x000fea000b800000 */
[----:B------:R-:W2:Y:S01]  /*1400*/  LDCU.128 UR12, c[0x0][0xb10] ;  /* 0x00016200ff0c77ac */ /* 0x000ea20008000c00 */
[----:B------:R-:W3:Y:S01]  /*1410*/  LDCU UR6, c[0x0][0x370] ;  /* 0x00006e00ff0677ac */ /* 0x000ee20008000800 */
[----:B------:R-:W4:Y:S01]  /*1420*/  LDCU UR7, c[0x0][0x374] ;  /* 0x00006e80ff0777ac */ /* 0x000f220008000800 */
[----:B------:R-:W1:Y:S01]  /*1430*/  LDCU UR20, c[0x0][0xb0c] ;  /* 0x00016180ff1477ac */ /* 0x000e620008000800 */
[----:B------:R-:W1:Y:S01]  /*1440*/  LDCU UR21, c[0x0][0xb20] ;  /* 0x00016400ff1577ac */ /* 0x000e620008000800 */
[----:B------:R-:W1:Y:S01]  /*1450*/  LDCU.64 UR8, c[0x0][0xb28] ;  /* 0x00016500ff0877ac */ /* 0x000e620008000a00 */
[----:B--2---:R-:W-:Y:S02]  /*1460*/  UISETP.NE.AND UP3, UPT, UR14, 0x1, UPT ;  /* 0x000000010e00788c */ /* 0x004fe4000bf65270 */
[----:B----4-:R-:W-:Y:S02]  /*1470*/  UIMAD.WIDE.U32 UR10, UR7, UR15, URZ ;  /* 0x0000000f070a72a5 */ /* 0x010fe4000f8e00ff */
[----:B---3--:R-:W-:-:S02]  /*1480*/  UIMAD.WIDE.U32 UR16, UR6, UR12, URZ ;  /* 0x0000000c061072a5 */ /* 0x008fc4000f8e00ff */
[----:B-1----:R-:W-:Y:S02]  /*1490*/  UISETP.NE.AND UP0, UPT, UR20, 0x1, UPT ;  /* 0x000000011400788c */ /* 0x002fe4000bf05270 */
[----:B------:R-:W-:Y:S01]  /*14a0*/  UIMAD.WIDE.U32 UR4, UR31, UR12, URZ ;  /* 0x0000000c1f0472a5 */ /* 0x000fe2000f8e00ff */
[----:B------:R-:W-:Y:S02]  /*14b0*/  UMOV UR10, UR11 ;  /* 0x0000000b000a7c82 */ /* 0x000fe40008000000 */
[----:B------:R-:W-:Y:S01]  /*14c0*/  UMOV UR16, UR17 ;  /* 0x0000001100107c82 */ /* 0x000fe20008000000 */
[----:B------:R-:W-:Y:S02]  /*14d0*/  @UP3 USHF.R.U32.HI UR7, URZ, UR21, UR10 ;  /* 0x00000015ff073299 */ /* 0x000fe4000801160a */
[----:B------:R-:W-:Y:S02]  /*14e0*/  UISETP.NE.AND UP2, UPT, UR19, 0x1, UPT ;  /* 0x000000011300788c */ /* 0x000fe4000bf45270 */
[----:B------:R-:W-:-:S02]  /*14f0*/  USHF.R.U32.HI UR5, URZ, UR13, UR5 ;  /* 0x0000000dff057299 */ /* 0x000fc40008011605 */
[----:B------:R-:W-:Y:S02]  /*1500*/  @UP0 USHF.R.U32.HI UR6, URZ, UR13, UR16 ;  /* 0x0000000dff060299 */ /* 0x000fe40008011610 */
[----:B------:R-:W-:Y:S02]  /*1510*/  UIMAD.WIDE.U32 UR12, UR30, UR15, URZ ;  /* 0x0000000f1e0c72a5 */ /* 0x000fe4000f8e00ff */
[----:B------:R-:W-:Y:S02]  /*1520*/  UIMAD.WIDE.U32 UR10, UR7, UR8, URZ ;  /* 0x00000008070a72a5 */ /* 0x000fe4000f8e00ff */
[----:B------:R-:W-:Y:S02]  /*1530*/  UIMAD.WIDE.U32 UR16, UR6, UR8, URZ ;  /* 0x00000008061072a5 */ /* 0x000fe4000f8e00ff */
[----:B------:R-:W-:Y:S01]  /*1540*/  USEL UR5, UR31, UR5, !UP0 ;  /* 0x000000051f057287 */ /* 0x000fe2000c000000 */
[----:B------:R-:W-:Y:S02]  /*1550*/  UMOV UR4, UR13 ;  /* 0x0000000d00047c82 */ /* 0x000fe40008000000 */
[----:B------:R-:W-:Y:S01]  /*1560*/  UMOV UR10, UR11 ;  /* 0x0000000b000a7c82 */ /* 0x000fe20008000000 */
[----:B------:R-:W-:-:S02]  /*1570*/  USHF.R.U32.HI UR4, URZ, UR21, UR4 ;  /* 0x00000015ff047299 */ /* 0x000fc40008011604 */
[----:B------:R-:W-:Y:S01]  /*1580*/  @UP2 USHF.R.U32.HI UR7, URZ, UR9, UR10 ;  /* 0x00000009ff072299 */ /* 0x000fe2000801160a */
[----:B------:R-:W-:Y:S01]  /*1590*/  UMOV UR16, UR17 ;  /* 0x0000001100107c82 */ /* 0x000fe20008000000 */
[----:B------:R-:W-:Y:S02]  /*15a0*/  USEL UR4, UR30, UR4, !UP3 ;  /* 0x000000041e047287 */ /* 0x000fe4000d800000 */
[----:B------:R-:W-:Y:S02]  /*15b0*/  @UP2 USHF.R.U32.HI UR6, URZ, UR9, UR16 ;  /* 0x00000009ff062299 */ /* 0x000fe40008011610 */
[----:B------:R-:W-:Y:S02]  /*15c0*/  UIMAD UR7, UR7, UR19, URZ ;  /* 0x00000013070772a4 */ /* 0x000fe4000f8e02ff */
[----:B------:R-:W-:Y:S02]  /*15d0*/  UIMAD UR12, UR6, UR19, URZ ;  /* 0x00000013060c72a4 */ /* 0x000fe4000f8e02ff */
[----:B------:R-:W-:-:S02]  /*15e0*/  UISETP.GE.AND UP0, UPT, UR4, UR7, UPT ;  /* 0x000000070400728c */ /* 0x000fc4000bf06270 */
[----:B------:R-:W-:Y:S02]  /*15f0*/  UIMAD.WIDE.U32 UR10, UR4, UR8, URZ ;  /* 0x00000008040a72a5 */ /* 0x000fe4000f8e00ff */
[----:B------:R-:W-:Y:S02]  /*1600*/  UISETP.GE.OR UP0, UPT, UR5, UR12, UP0 ;  /* 0x0000000c0500728c */ /* 0x000fe40008706670 */
[----:B------:R-:W-:Y:S02]  /*1610*/  UIMAD.WIDE.U32 UR12, UR5, UR8, URZ ;  /* 0x00000008050c72a5 */ /* 0x000fe4000f8e00ff */
[----:B------:R-:W-:Y:S01]  /*1620*/  UIADD3 UR10, UPT, UPT, -UR4, URZ, URZ ;  /* 0x000000ff040a7290 */ /* 0x000fe2000fffe1ff */
[----:B------:R-:W-:Y:S01]  /*1630*/  UMOV UR8, UR11 ;  /* 0x0000000b00087c82 */ /* 0x000fe20008000000 */
[----:B------:R-:W-:Y:S02]  /*1640*/  UIADD3 UR11, UPT, UPT, -UR5, URZ, URZ ;  /* 0x000000ff050b7290 */ /* 0x000fe4000fffe1ff */
[----:B------:R-:W-:-:S03]  /*1650*/  USHF.R.U32.HI UR8, URZ, UR9, UR8 ;  /* 0x00000009ff087299 */ /* 0x000fc60008011608 */
[----:B------:R-:W-:Y:S01]  /*1660*/  @!UP0 UMOV UR7, UR13 ;  /* 0x0000000d00078c82 */ /* 0x000fe20008000000 */
[----:B------:R-:W-:Y:S02]  /*1670*/  UIMAD UR30, UR14, UR10, UR30 ;  /* 0x0000000a0e1e72a4 */ /* 0x000fe4000f8e021e */
[----:B------:R-:W-:Y:S02]  /*1680*/  USEL UR8, UR4, UR8, !UP2 ;  /* 0x0000000804087287 */ /* 0x000fe4000d000000 */
[----:B------:R-:W-:Y:S02]  /*1690*/  @!UP0 USHF.R.U32.HI UR7, URZ, UR9, UR7 ;  /* 0x00000009ff078299 */ /* 0x000fe40008011607 */
[----:B------:R-:W-:Y:S02]  /*16a0*/  UIADD3 UR9, UPT, UPT, -UR8, URZ, URZ ;  /* 0x000000ff08097290 */ /* 0x000fe4000fffe1ff */
[----:B------:R-:W-:Y:S02]  /*16b0*/  @!UP0 USEL UR7, UR5, UR7, !UP2 ;  /* 0x0000000705078287 */ /* 0x000fe4000d000000 */
[----:B------:R-:W-:-:S02]  /*16c0*/  UIMAD UR9, UR19, UR9, UR4 ;  /* 0x00000009130972a4 */ /* 0x000fc4000f8e0204 */
[----:B------:R-:W-:Y:S02]  /*16d0*/  @!UP0 UIADD3 UR8, UPT, UPT, UR8, -UR7, URZ ;  /* 0x8000000708088290 */ /* 0x000fe4000fffe0ff */
[----:B------:R-:W-:Y:S02]  /*16e0*/  @!UP0 UIMAD UR6, UR9, UR6, UR7 ;  /* 0x00000006090682a4 */ /* 0x000fe4000f8e0207 */
[----:B------:R-:W-:Y:S02]  /*16f0*/  @!UP0 UIMAD UR4, UR8, UR19, UR5 ;  /* 0x00000013080482a4 */ /* 0x000fe4000f8e0205 */
[----:B------:R-:W-:Y:S02]  /*1700*/  UIMAD UR31, UR20, UR11, UR31 ;  /* 0x0000000b141f72a4 */ /* 0x000fe4000f8e021f */
[----:B------:R-:W-:Y:S01]  /*1710*/  UIMAD UR30, UR4, UR14, UR30 ;  /* 0x0000000e041e72a4 */ /* 0x000fe2000f8e021e */
[----:B------:R-:W-:Y:S02]  /*1720*/  @!UP0 UMOV UR5, UR6 ;  /* 0x0000000600058c82 */ /* 0x000fe40008000000 */
[----:B------:R-:W-:-:S12]  /*1730*/  UIMAD UR31, UR5, UR20, UR31 ;  /* 0x00000014051f72a4 */ /* 0x000fd8000f8e021f */
.L_x_19:
[----:B------:R-:W-:Y:S02]  /*1740*/  UISETP.NE.AND UP2, UPT, UR24, 0x1, UPT ;  /* 0x000000011800788c */ /* 0x000fe4000bf45270 */
[----:B------:R-:W-:Y:S02]  /*1750*/  ULOP3.LUT UR22, UR22, 0xffff, URZ, 0xc0, !UPT ;  /* 0x0000ffff16167892 */ /* 0x000fe4000f8ec0ff */
[----:B------:R-:W-:Y:S02]  /*1760*/  UISETP.NE.AND UP0, UPT, UR18, 0x2, UPT ;  /* 0x000000021200788c */ /* 0x000fe4000bf05270 */
[----:B------:R-:W-:Y:S02]  /*1770*/  ULOP3.LUT UR23, UR23, 0x1800, URZ, 0xc0, !UPT ;  /* 0x0000180017177892 */ /* 0x000fe4000f8ec0ff */
[----:B------:R-:W-:Y:S02]  /*1780*/  ULOP3.LUT UR47, UR47, 0x80, URZ, 0xc0, !UPT ;  /* 0x000000802f2f7892 */ /* 0x000fe4000f8ec0ff */
[----:B------:R-:W-:Y:S01]  /*1790*/  USHF.L.U32 UR22, UR25, UR22, URZ ;  /* 0x0000001619167299 */ /* 0x000fe200080006ff */
[----:B------:R-:W-:Y:S11]  /*17a0*/  BRA.U UP2, `(.L_x_20) ;  /* 0x0000000102407547 */ /* 0x000ff6000b800000 */
[----:B------:R-:W2:Y:S01]  /*17b0*/  LDCU.128 UR8, c[0x0][0xb10] ;  /* 0x00016200ff0877ac */ /* 0x000ea20008000c00 */
[----:B------:R-:W3:Y:S01]  /*17c0*/  LDCU UR12, c[0x0][0xb0c] ;  /* 0x00016180ff0c77ac */ /* 0x000ee20008000800 */
[----:B------:R-:W4:Y:S01]  /*17d0*/  LDCU UR13, c[0x0][0xb20] ;  /* 0x00016400ff0d77ac */ /* 0x000f220008000800 */
[----:B--2---:R-:W-:Y:S02]  /*17e0*/  UIMAD.WIDE.U32 UR4, UR31, UR8, URZ ;  /* 0x000000081f0472a5 */ /* 0x004fe4000f8e00ff */
[----:B------:R-:W-:Y:S02]  /*17f0*/  UIMAD.WIDE.U32 UR6, UR30, UR11, URZ ;  /* 0x0000000b1e0672a5 */ /* 0x000fe4000f8e00ff */
[----:B---3--:R-:W-:Y:S02]  /*1800*/  UISETP.NE.AND UP2, UPT, UR12, 0x1, UPT ;  /* 0x000000010c00788c */ /* 0x008fe4000bf45270 */
[----:B------:R-:W-:-:S03]  /*1810*/  USHF.R.U32.HI UR5, URZ, UR9, UR5 ;  /* 0x00000009ff057299 */ /* 0x000fc60008011605 */
[----:B------:R-:W-:Y:S01]  /*1820*/  UMOV UR4, UR7 ;  /* 0x0000000700047c82 */ /* 0x000fe20008000000 */
[----:B------:R-:W-:Y:S02]  /*1830*/  USEL UR5, UR31, UR5, !UP2 ;  /* 0x000000051f057287 */ /* 0x000fe4000d000000 */
[----:B------:R-:W-:Y:S02]  /*1840*/  UISETP.NE.AND UP2, UPT, UR10, 0x1, UPT ;  /* 0x000000010a00788c */ /* 0x000fe4000bf45270 */
[----:B----4-:R-:W-:-:S04]  /*1850*/  USHF.R.U32.HI UR4, URZ, UR13, UR4 ;  /* 0x0000000dff047299 */ /* 0x010fc80008011604 */
[----:B------:R-:W-:-:S04]  /*1860*/  USEL UR4, UR30, UR4, !UP2 ;  /* 0x000000041e047287 */ /* 0x000fc8000d000000 */
[----:B------:R-:W-:Y:S02]  /*1870*/  UIADD3 UR6, UPT, UPT, UR5, -UR4, URZ ;  /* 0x8000000405067290 */ /* 0x000fe4000fffe0ff */
[----:B------:R-:W-:Y:S02]  /*1880*/  UIADD3 UR4, UPT, UPT, -UR5, UR4, URZ ;  /* 0x0000000405047290 */ /* 0x000fe4000fffe1ff */
[----:B------:R-:W-:Y:S02]  /*1890*/  UIMAD UR30, UR6, UR10, UR30 ;  /* 0x0000000a061e72a4 */ /* 0x000fe4000f8e021e */
[----:B------:R-:W-:-:S12]  /*18a0*/  UIMAD UR31, UR4, UR12, UR31 ;  /* 0x0000000c041f72a4 */ /* 0x000fd8000f8e021f */
.L_x_20:
[----:B------:R-:W-:Y:S05]  /*18b0*/  BRA.U !UP6, `(.L_x_21) ;  /* 0x000000010e0c7547 */ /* 0x000fea000b800000 */
[----:B------:R-:W-:Y:S01]  /*18c0*/  UCGABAR_WAIT ;  /* 0x0000000000007dc7 */ /* 0x000fe20008000000 */
[----:B------:R-:W-:Y:S01]  /*18d0*/  CCTL.IVALL ;  /* 0x00000000ff00798f */ /* 0x000fe20002000000 */
[----:B------:R-:W-:Y:S05]  /*18e0*/  BRA `(.L_x_22) ;  /* 0x0000000000047947 */ /* 0x000fea0003800000 */
.L_x_21:
[----:B------:R-:W-:Y:S06]  /*18f0*/  BAR.SYNC.DEFER_BLOCKING 0x0 ;  /* 0x0000000000007b1d */ /* 0x000fec0000010000 */
.L_x_22:
[----:B------:R-:W-:Y:S05]  /*1900*/  BRA.U UP0, `(.L_x_23) ;  /* 0x0000001500d87547 */ /* 0x000fea000b800000 */
[----:B------:R-:W2:Y:S01]  /*1910*/  LDCU UR6, c[0x0][0x38c] ;  /* 0x00007180ff0677ac */ /* 0x000ea20008000800 */
[----:B------:R-:W-:Y:S01]  /*1920*/  PLOP3.LUT P1, PT, PT, PT, UP4, 0x80, 0x8 ;  /* 0x000000000008781c */ /* 0x000fe20003f2f048 */
[----:B------:R-:W-:Y:S01]  /*1930*/  IMAD.MOV.U32 R12, RZ, RZ, 0x1 ;  /* 0x00000001ff0c7424 */ /* 0x000fe200078e00ff */
[----:B------:R-:W-:Y:S02]  /*1940*/  ISETP.NE.AND P2, PT, R3, RZ, P3 ;  /* 0x000000ff0300720c */ /* 0x000fe40001f45270 */
[----:B------:R-:W-:Y:S02]  /*1950*/  CS2R R10, SRZ ;  /* 0x00000000000a7805 */ /* 0x000fe4000001ff00 */
[----:B------:R-:W-:Y:S01]  /*1960*/  PLOP3.LUT P1, PT, P1, PT, PT, 0x8, 0x80 ;  /* 0x000000000080781c */ /* 0x000fe20000f2e170 */
[----:B------:R-:W-:Y:S01]  /*1970*/  IMAD.MOV.U32 R9, RZ, RZ, RZ ;  /* 0x000000ffff097224 */ /* 0x000fe200078e00ff */
[----:B------:R-:W3:Y:S01]  /*1980*/  LDCU UR39, c[0x0][0x370] ;  /* 0x00006e00ff2777ac */ /* 0x000ee20008000800 */
[----:B------:R-:W-:Y:S01]  /*1990*/  IMAD.MOV.U32 R8, RZ, RZ, 0x1 ;  /* 0x00000001ff087424 */ /* 0x000fe200078e00ff */
[----:B------:R-:W4:Y:S01]  /*19a0*/  LDCU.64 UR26, c[0x0][0x348] ;  /* 0x00006900ff1a77ac */ /* 0x000f220008000a00 */
[----:B------:R-:W-:Y:S01]  /*19b0*/  ULEA.HI UR44, UR23, UR47, URZ, 0x1a ;  /* 0x0000002f172c7291 */ /* 0x000fe2000f8fd0ff */
[----:B------:R-:W1:Y:S01]  /*19c0*/  LDCU UR38, c[0x0][0x374] ;  /* 0x00006e80ff2677ac */ /* 0x000e620008000800 */
[----:B--2---:R-:W-:-:S02]  /*19d0*/  UIADD3 UR5, UPT, UPT, UR6, 0x3f, URZ ;  /* 0x0000003f06057890 */ /* 0x004fc4000fffe0ff */
[----:B------:R-:W-:Y:S02]  /*19e0*/  UIADD3 UR48, UPT, UPT, UR6, 0x7e, URZ ;  /* 0x0000007e06307890 */ /* 0x000fe4000fffe0ff */
[----:B------:R-:W-:Y:S01]  /*19f0*/  USHF.R.S32.HI UR4, URZ, 0x1f, UR5 ;  /* 0x0000001fff047899 */ /* 0x000fe20008011405 */
[----:B------:R-:W-:-:S03]  /*1a00*/  UMOV UR7, URZ ;  /* 0x000000ff00077c82 */ /* 0x000fc60008000000 */
[----:B------:R-:W-:Y:S02]  /*1a10*/  ULEA.HI UR4, UR4, UR5, URZ, 0x6 ;  /* 0x0000000504047291 */ /* 0x000fe4000f8f30ff */
[----:B------:R-:W-:Y:S02]  /*1a20*/  UIADD3 UR5, UPT, UPT, UR6, -0x1, URZ ;  /* 0xffffffff06057890 */ /* 0x000fe4000fffe0ff */
[----:B------:R-:W-:Y:S02]  /*1a30*/  USHF.R.S32.HI UR41, URZ, 0x6, UR4 ;  /* 0x00000006ff297899 */ /* 0x000fe40008011404 */
[----:B------:R-:W-:Y:S02]  /*1a40*/  UISETP.GE.U32.AND UP1, UPT, UR5, -0x7f, UPT ;  /* 0xffffff810500788c */ /* 0x000fe4000bf26070 */
[----:B------:R-:W-:-:S04]  /*1a50*/  UISETP.LT.U32.AND UP0, UPT, UR41, 0xb, UPT ;  /* 0x0000000b2900788c */ /* 0x000fc8000bf01070 */
[----:B------:R-:W-:Y:S02]  /*1a60*/  USEL UR40, UR41, 0xb, UP0 ;  /* 0x0000000b29287887 */ /* 0x000fe40008000000 */
[----:B------:R-:W-:Y:S02]  /*1a70*/  UISETP.NE.AND UP0, UPT, UR18, URZ, UPT ;  /* 0x000000ff1200728c */ /* 0x000fe4000bf05270 */
[----:B------:R-:W-:Y:S02]  /*1a80*/  UIADD3 UR4, UPT, UPT, UR40, -0x1, URZ ;  /* 0xffffffff28047890 */ /* 0x000fe4000fffe0ff */
[----:B------:R-:W-:Y:S02]  /*1a90*/  @UP1 UIADD3 UR4, UPT, UPT, UR40, URZ, URZ ;  /* 0x000000ff28041290 */ /* 0x000fe4000fffe0ff */
[----:B------:R-:W-:Y:S02]  /*1aa0*/  USEL UR24, UR46, 0x2, UP0 ;  /* 0x000000022e187887 */ /* 0x000fe40008000000 */
[----:B------:R-:W-:-:S02]  /*1ab0*/  UIADD3 UR46, UPT, UPT, UR41, -UR40, URZ ;  /* 0x80000028292e7290 */ /* 0x000fc4000fffe0ff */
[----:B------:R-:W-:Y:S02]  /*1ac0*/  UIADD3 UR28, UPT, UPT, UR4, 0x1, URZ ;  /* 0x00000001041c7890 */ /* 0x000fe4000fffe0ff */
[----:B-1-34-:R-:W-:-:S12]  /*1ad0*/  UIADD3 UR43, UPT, UPT, -UR4, URZ, URZ ;  /* 0x000000ff042b7290 */ /* 0x01afd8000fffe1ff */
.L_x_43:
[----:B------:R-:W-:Y:S01]  /*1ae0*/  UISETP.NE.AND UP0, UPT, UR45, URZ, UPT ;  /* 0x000000ff2d00728c */ /* 0x000fe2000bf05270 */
[----:B-1----:R-:W1:Y:S08]  /*1af0*/  S2UR UR45, SR_CgaCtaId ;  /* 0x00000000002d79c3 */ /* 0x002e700000008800 */
[----:B------:R-:W-:Y:S05]  /*1b00*/  BRA.U UP0, `(.L_x_24) ;  /* 0x0000000100347547 */ /* 0x000fea000b800000 */
[----:B------:R-:W2:Y:S01]  /*1b10*/  S2R R0, SR_CgaCtaId ;  /* 0x0000000000007919 */ /* 0x000ea20000008800 */
[----:B------:R-:W-:Y:S02]  /*1b20*/  MOV R3, 0x400 ;  /* 0x0000040000037802 */ /* 0x000fe40000000f00 */
[----:B------:R-:W-:Y:S02]  /*1b30*/  SHF.L.U32 R2, R8, 0x1f, RZ ;  /* 0x0000001f08027819 */ /* 0x000fe400000006ff */
[----:B--2---:R-:W-:-:S05]  /*1b40*/  LEA R0, R0, R3, 0x18 ;  /* 0x0000000300007211 */ /* 0x004fca00078ec0ff */
[----:B------:R-:W-:-:S04]  /*1b50*/  IMAD R3, R9, 0x8, R0 ;  /* 0x0000000809037824 */ /* 0x000fc800078e0200 */
[----:B------:R-:W2:Y:S02]  /*1b60*/  SYNCS.PHASECHK.TRANS64.TRYWAIT P0, [R3+URZ+0x150], R2 ;  /* 0x00015002030075a7 */ /* 0x000ea400080011ff */
[----:B--2---:R-:W-:Y:S05]  /*1b70*/  @!P0 BRA `(.L_x_25) ;  /* 0x000000a400ac8947 */ /* 0x004fea0003800000 */
.L_x_152:
[----:B------:R-:W-:Y:S01]  /*1b80*/  VIADD R9, R9, 0x1 ;  /* 0x0000000109097836 */ /* 0x000fe20000000000 */
[----:B------:R2:W-:Y:S04]  /*1b90*/  SYNCS.ARRIVE.TRANS64.A1T0 RZ, [R3+URZ+0x140], RZ ;  /* 0x000140ff03ff79a7 */ /* 0x0005e800081000ff */
[----:B------:R-:W-:-:S04]  /*1ba0*/  ISETP.NE.AND P0, PT, R9, 0x2, PT ;  /* 0x000000020900780c */ /* 0x000fc80003f05270 */
[----:B------:R-:W-:Y:S02]  /*1bb0*/  SEL R9, R9, RZ, P0 ;  /* 0x000000ff09097207 */ /* 0x000fe40000000000 */
[----:B--2---:R-:W-:-:S04]  /*1bc0*/  SEL R3, RZ, 0x1, P0 ;  /* 0x00000001ff037807 */ /* 0x004fc80000000000 */
[----:B------:R-:W-:-:S07]  /*1bd0*/  LOP3.LUT R8, R8, R3, RZ, 0x3c, !PT ;  /* 0x0000000308087212 */ /* 0x000fce00078e3cff */
.L_x_24:
[----:B------:R-:W-:Y:S01]  /*1be0*/  UMOV UR6, 0x400 ;  /* 0x0000040000067882 */ /* 0x000fe20000000000 */
[----:B------:R-:W-:Y:S01]  /*1bf0*/  UISETP.GE.U32.AND UP0, UPT, UR48, 0x7f, UPT ;  /* 0x0000007f3000788c */ /* 0x000fe2000bf06070 */
[----:B------:R-:W-:Y:S01]  /*1c00*/  SHF.L.U32 R0, R12, 0x1f, RZ ;  /* 0x0000001f0c007819 */ /* 0x000fe200000006ff */
[----:B-1----:R-:W-:Y:S02]  /*1c10*/  ULEA UR6, UR45, UR6, 0x18 ;  /* 0x000000062d067291 */ /* 0x002fe4000f8ec0ff */
[----:B------:R-:W-:Y:S02]  /*1c20*/  ULEA UR11, UR30, UR44, 0x8 ;  /* 0x0000002c1e0b7291 */ /* 0x000fe4000f8e40ff */
[----:B------:R-:W-:Y:S01]  /*1c30*/  ULEA UR4, UR7, UR6, 0x3 ;  /* 0x0000000607047291 */ /* 0x000fe2000f8e18ff */
[----:B------:R-:W-:-:S08]  /*1c40*/  UMOV UR13, URZ ;  /* 0x000000ff000d7c82 */ /* 0x000fd00008000000 */
[----:B------:R1:W2:Y:S01]  /*1c50*/  SYNCS.PHASECHK.TRANS64.TRYWAIT P0, [UR4+0x58], R0 ;  /* 0x00005800ff0075a7 */ /* 0x0002a20008001104 */
[----:B------:R-:W-:-:S04]  /*1c60*/  ULEA.HI UR4, UR31, UR31, URZ, 0x1 ;  /* 0x0000001f1f047291 */ /* 0x000fc8000f8f08ff */
[----:B------:R-:W-:-:S04]  /*1c70*/  USHF.L.U32 UR4, UR4, 0x7, URZ ;  /* 0x0000000704047899 */ /* 0x000fc800080006ff */
[----:B------:R-:W-:Y:S01]  /*1c80*/  ULOP3.LUT UR35, UR47, 0xffffff00, UR4, 0xf8, !UPT ;  /* 0xffffff002f237892 */ /* 0x000fe2000f8ef804 */
[----:B------:R-:W-:Y:S11]  /*1c90*/  BRA.U !UP0, `(.L_x_26) ;  /* 0x0000000108c47547 */ /* 0x000ff6000b800000 */
[----:B------:R-:W-:Y:S01]  /*1ca0*/  UMOV UR16, UR43 ;  /* 0x0000002b00107c82 */ /* 0x000fe20008000000 */
[----:B------:R-:W-:Y:S01]  /*1cb0*/  UMOV UR4, UR7 ;  /* 0x0000000700047c82 */ /* 0x000fe20008000000 */
[----:B------:R-:W-:-:S05]  /*1cc0*/  UMOV UR34, URZ ;  /* 0x000000ff00227c82 */ /* 0x000fca0008000000 */
.L_x_32:
[----:B------:R-:W-:Y:S01]  /*1cd0*/  ULEA UR33, UR4, UR6, 0x3 ;  /* 0x0000000604217291 */ /* 0x000fe2000f8e18ff */
[----:B------:R-:W-:Y:S01]  /*1ce0*/  @P3 MOV R2, 0x8000 ;  /* 0x0000800000023802 */ /* 0x000fe20000000f00 */
[----:B--234-:R-:W-:Y:S10]  /*1cf0*/  @P0 BRA `(.L_x_27) ;  /* 0x00000000000c0947 */ /* 0x01cff40003800000 */
[----:B------:R-:W-:-:S04]  /*1d00*/  SHF.L.U32 R3, R12, 0x1f, RZ ;  /* 0x0000001f0c037819 */ /* 0x000fc800000006ff */
[----:B------:R-:W2:Y:S02]  /*1d10*/  SYNCS.PHASECHK.TRANS64.TRYWAIT P0, [UR33+0x58], R3 ;  /* 0x00005803ff0075a7 */ /* 0x000ea40008001121 */
[----:B--2---:R-:W-:Y:S05]  /*1d20*/  @!P0 BRA `(.L_x_28) ;  /* 0x000000a400548947 */ /* 0x004fea0003800000 */
.L_x_27:
[----:B------:R2:W-:Y:S01]  /*1d30*/  @P3 SYNCS.ARRIVE.TRANS64 RZ, [UR33], R2 ;  /* 0x00000002ffff39a7 */ /* 0x0005e20008000021 */
[----:B------:R-:W-:Y:S02]  /*1d40*/  ULOP3.LUT UR5, UR24, 0x2, URZ, 0xfc, !UPT ;  /* 0x0000000218057892 */ /* 0x000fe4000f8efcff */
[----:B------:R-:W-:Y:S02]  /*1d50*/  UIADD3 UR16, UPT, UPT, UR16, 0x1, URZ ;  /* 0x0000000110107890 */ /* 0x000fe4000fffe0ff */
[----:B------:R-:W-:Y:S02]  /*1d60*/  UISETP.NE.AND UP0, UPT, UR5, 0x2, UPT ;  /* 0x000000020500788c */ /* 0x000fe4000bf05270 */
[----:B------:R-:W-:-:S07]  /*1d70*/  UISETP.NE.AND UP2, UPT, UR16, 0x1, UPT ;  /* 0x000000011000788c */ /* 0x000fce000bf45270 */
[----:B------:R-:W-:Y:S05]  /*1d80*/  BRA.U UP0, `(.L_x_29) ;  /* 0x0000000100047547 */ /* 0x000fea000b800000 */
[----:B------:R-:W-:Y:S05]  /*1d90*/  BPT.TRAP 0x1 ;  /* 0x000000040000795c */ /* 0x000fea0000300000 */
.L_x_29:
[----:B------:R-:W-:Y:S04]  /*1da0*/  BSSY.RECONVERGENT B0, `(.L_x_30) ;  /* 0x0000003000007945 */ /* 0x000fe80003800200 */
[----:B------:R-:W-:Y:S05]  /*1db0*/  @!P2 BRA `(.L_x_31) ;  /* 0x000000000004a947 */ /* 0x000fea0003800000 */
[----:B------:R-:W-:Y:S05]  /*1dc0*/  BPT.TRAP 0x1 ;  /* 0x000000040000795c */ /* 0x000fea0000300000 */
.L_x_31:
[----:B------:R-:W-:Y:S05]  /*1dd0*/  BSYNC.RECONVERGENT B0 ;  /* 0x0000000000007941 */ /* 0x000fea0003800200 */
.L_x_30:
[----:B------:R-:W-:Y:S02]  /*1de0*/  UIADD3 UR5, UPT, UPT, UR4, 0x1, URZ ;  /* 0x0000000104057890 */ /* 0x000fe4000fffe0ff */
[----:B------:R-:W-:Y:S02]  /*1df0*/  USHF.L.U32 UR32, UR4, 0xd, URZ ;  /* 0x0000000d04207899 */ /* 0x000fe400080006ff */
[----:B------:R-:W-:Y:S02]  /*1e00*/  UISETP.NE.AND UP0, UPT, UR5, 0xb, UPT ;  /* 0x0000000b0500788c */ /* 0x000fe4000bf05270 */
[----:B------:R-:W-:Y:S02]  /*1e10*/  UIADD3 UR14, UP1, UPT, UR26, 0x80, URZ ;  /* 0x000000801a0e7890 */ /* 0x000fe4000ff3e0ff */
[----:B------:R-:W-:Y:S02]  /*1e20*/  USEL UR8, URZ, 0x1, UP0 ;  /* 0x00000001ff087887 */ /* 0x000fe40008000000 */
[----:B------:R-:W-:-:S02]  /*1e30*/  USEL UR7, UR5, URZ, UP0 ;  /* 0x000000ff05077287 */ /* 0x000fc40008000000 */
[----:B------:R-:W-:Y:S02]  /*1e40*/  UIADD3 UR4, UP0, UPT, UR26, 0x180, URZ ;  /* 0x000001801a047890 */ /* 0x000fe4000ff1e0ff */
[----:B------:R-:W-:Y:S01]  /*1e50*/  ULEA UR5, UR7, UR6, 0x3 ;  /* 0x0000000607057291 */ /* 0x000fe2000f8e18ff */
[----:B------:R-:W-:Y:S01]  /*1e60*/  LOP3.LUT R12, R12, UR8, RZ, 0x3c, !PT ;  /* 0x000000080c0c7c12 */ /* 0x000fe2000f8e3cff */
[----:B------:R-:W-:Y:S02]  /*1e70*/  ULOP3.LUT UR8, UR32, UR23, URZ, 0xfc, !UPT ;  /* 0x0000001720087292 */ /* 0x000fe4000f8efcff */
[----:B------:R-:W-:Y:S01]  /*1e80*/  ULOP3.LUT UR33, UR33, 0xfefffff8, URZ, 0xc0, !UPT ;  /* 0xfefffff821217892 */ /* 0x000fe2000f8ec0ff */
[----:B-1----:R-:W-:Y:S01]  /*1e90*/  SHF.L.U32 R0, R12, 0x1f, RZ ;  /* 0x0000001f0c007819 */ /* 0x002fe200000006ff */
[----:B------:R-:W-:Y:S02]  /*1ea0*/  UIADD3.X UR15, UPT, UPT, URZ, UR27, URZ, UP1, !UPT ;  /* 0x0000001bff0f7290 */ /* 0x000fe40008ffe4ff */
[----:B------:R-:W-:Y:S01]  /*1eb0*/  UIADD3 UR32, UPT, UPT, UR6, 0xc400, UR32 ;  /* 0x0000c40006207890 */ /* 0x000fe2000fffe020 */
[----:B------:R3:W4:Y:S01]  /*1ec0*/  SYNCS.PHASECHK.TRANS64.TRYWAIT P0, [UR5+0x58], R0 ;  /* 0x00005800ff0075a7 */ /* 0x0007220008001105 */
[----:B------:R-:W-:-:S02]  /*1ed0*/  UIADD3 UR8, UPT, UPT, UR6, 0x22400, UR8 ;  /* 0x0002240006087890 */ /* 0x000fc4000fffe008 */
[----:B------:R-:W-:Y:S02]  /*1ee0*/  UIADD3.X UR5, UPT, UPT, URZ, UR27, URZ, UP0, !UPT ;  /* 0x0000001bff057290 */ /* 0x000fe400087fe4ff */
[----:B------:R-:W-:Y:S01]  /*1ef0*/  UPRMT UR13, URZ, 0x5410, UR22 ;  /* 0x00005410ff0d7896 */ /* 0x000fe20008000016 */
[----:B------:R-:W-:Y:S01]  /*1f00*/  UMOV UR18, 0x0 ;  /* 0x0000000000127882 */ /* 0x000fe20000000000 */
[----:B------:R-:W-:Y:S01]  /*1f10*/  UMOV UR19, 0x10000000 ;  /* 0x1000000000137882 */ /* 0x000fe20000000000 */
[----:B------:R-:W-:Y:S01]  /*1f20*/  UMOV UR10, UR34 ;  /* 0x00000022000a7c82 */ /* 0x000fe20008000000 */
[----:B------:R-:W-:Y:S01]  /*1f30*/  UMOV UR12, UR36 ;  /* 0x00000024000c7c82 */ /* 0x000fe20008000000 */
[----:B------:R-:W-:Y:S01]  /*1f40*/  UMOV UR9, UR33 ;  /* 0x0000002100097c82 */ /* 0x000fe20008000000 */
[----:B------:R1:W-:Y:S03]  /*1f50*/  UTMALDG.3D.2CTA [UR32], [UR14], desc[UR18] ;  /* 0x000012200e0075b4 */ /* 0x0003e60008211000 */
[----:B------:R2:W-:Y:S01]  /*1f60*/  UTMALDG.3D.MULTICAST.2CTA [UR8], [UR4], UR13, desc[UR18] ;  /* 0x00001208040073b4 */ /* 0x0005e2000821180d */
[----:B-1----:R-:W-:Y:S01]  /*1f70*/  UIADD3 UR34, UPT, UPT, UR34, 0x40, URZ ;  /* 0x0000004022227890 */ /* 0x002fe2000fffe0ff */
[----:B--2---:R-:W-:Y:S01]  /*1f80*/  UMOV UR13, UR28 ;  /* 0x0000001c000d7c82 */ /* 0x004fe20008000000 */
[----:B------:R-:W-:Y:S01]  /*1f90*/  UMOV UR4, UR7 ;  /* 0x0000000700047c82 */ /* 0x000fe20008000000 */
[----:B------:R-:W-:Y:S09]  /*1fa0*/  BRA.U UP2, `(.L_x_32) ;  /* 0xfffffffd02487547 */ /* 0x000ff2000b83ffff */
.L_x_26:
[----:B------:R-:W-:Y:S01]  /*1fb0*/  ULEA UR4, UR7, UR6, 0x3 ;  /* 0x0000000607047291 */ /* 0x000fe2000f8e18ff */
[----:B-1-3--:R-:W-:Y:S01]  /*1fc0*/  SHF.L.U32 R0, R12, 0x1f, RZ ;  /* 0x0000001f0c007819 */ /* 0x00afe200000006ff */
[----:B------:R-:W-:Y:S01]  /*1fd0*/  @!P1 SYNCS.ARRIVE.TRANS64.A1T0 RZ, [UR6+0xf8], RZ ;  /* 0x0000f8ffffff99a7 */ /* 0x000fe20008100006 */
[----:B------:R-:W-:-:S06]  /*1fe0*/  UISETP.GT.AND UP0, UPT, UR41, UR40, UPT ;  /* 0x000000282900728c */ /* 0x000fcc000bf04270 */
[----:B--2-4-:R1:W2:Y:S03]  /*1ff0*/  SYNCS.PHASECHK.TRANS64.TRYWAIT P0, [UR4+0x58], R0 ;  /* 0x00005800ff0075a7 */ /* 0x0142a60008001104 */
[----:B------:R-:W-:Y:S05]  /*2000*/  BRA.U !UP0, `(.L_x_33) ;  /* 0x0000000108c47547 */ /* 0x000fea000b800000 */
[----:B------:R-:W-:Y:S01]  /*2010*/  UIADD3 UR25, UPT, UPT, UR46, UR13, URZ ;  /* 0x0000000d2e197290 */ /* 0x000fe2000fffe0ff */
[----:B------:R-:W-:-:S11]  /*2020*/  UMOV UR4, UR7 ;  /* 0x0000000700047c82 */ /* 0x000fd60008000000 */
.L_x_39:
[----:B------:R-:W-:Y:S01]  /*2030*/  ULEA UR17, UR4, UR6, 0x3 ;  /* 0x0000000604117291 */ /* 0x000fe2000f8e18ff */
[----:B--2---:R-:W-:Y:S01]  /*2040*/  @P3 MOV R2, 0x8000 ;  /* 0x0000800000023802 */ /* 0x004fe20000000f00 */
[----:B--2-4-:R-:W-:Y:S10]  /*2050*/  @P0 BRA `(.L_x_34) ;  /* 0x00000000000c0947 */ /* 0x014ff40003800000 */
[----:B------:R-:W-:-:S04]  /*2060*/  SHF.L.U32 R3, R12, 0x1f, RZ ;  /* 0x0000001f0c037819 */ /* 0x000fc800000006ff */
[----:B------:R-:W2:Y:S02]  /*2070*/  SYNCS.PHASECHK.TRANS64.TRYWAIT P0, [UR17+0x58], R3 ;  /* 0x00005803ff0075a7 */ /* 0x000ea40008001111 */
[----:B--2---:R-:W-:Y:S05]  /*2080*/  @!P0 BRA `(.L_x_35) ;  /* 0x000000a000948947 */ /* 0x004fea0003800000 */
.L_x_34:
[----:B------:R2:W-:Y:S01]  /*2090*/  @P3 SYNCS.ARRIVE.TRANS64 RZ, [UR17], R2 ;  /* 0x00000002ffff39a7 */ /* 0x0005e20008000011 */
[----:B------:R-:W-:-:S04]  /*20a0*/  ULOP3.LUT UR5, UR24, 0x2, URZ, 0xfc, !UPT ;  /* 0x0000000218057892 */ /* 0x000fc8000f8efcff */
[----:B------:R-:W-:-:S09]  /*20b0*/  UISETP.NE.AND UP0, UPT, UR5, 0x2, UPT ;  /* 0x000000020500788c */ /* 0x000fd2000bf05270 */
[----:B------:R-:W-:Y:S05]  /*20c0*/  BRA.U UP0, `(.L_x_36) ;  /* 0x0000000100047547 */ /* 0x000fea000b800000 */
[----:B------:R-:W-:Y:S05]  /*20d0*/  BPT.TRAP 0x1 ;  /* 0x000000040000795c */ /* 0x000fea0000300000 */
.L_x_36:
[----:B------:R-:W-:Y:S04]  /*20e0*/  BSSY.RECONVERGENT B0, `(.L_x_37) ;  /* 0x0000003000007945 */ /* 0x000fe80003800200 */
[----:B------:R-:W-:Y:S05]  /*20f0*/  @!P2 BRA `(.L_x_38) ;  /* 0x000000000004a947 */ /* 0x000fea0003800000 */
[----:B------:R-:W-:Y:S05]  /*2100*/  BPT.TRAP 0x1 ;  /* 0x000000040000795c */ /* 0x000fea0000300000 */
.L_x_38:
[----:B------:R-:W-:Y:S05]  /*2110*/  BSYNC.RECONVERGENT B0 ;  /* 0x0000000000007941 */ /* 0x000fea0003800200 */
.L_x_37:
        /* <DEDUP_REMOVED lines=10> */
[----:B------:R-:W-:Y:S01]  /*21c0*/  USHF.L.U32 UR18, UR13, 0x6, URZ ;  /* 0x000000060d127899 */ /* 0x000fe200080006ff */
[----:B-1----:R-:W-:Y:S01]  /*21d0*/  SHF.L.U32 R0, R12, 0x1f, RZ ;  /* 0x0000001f0c007819 */ /* 0x002fe200000006ff */
[----:B------:R-:W-:Y:S02]  /*21e0*/  ULOP3.LUT UR17, UR17, 0xfefffff8, URZ, 0xc0, !UPT ;  /* 0xfefffff811117892 */ /* 0x000fe4000f8ec0ff */
[----:B------:R-:W-:Y:S01]  /*21f0*/  UIADD3 UR16, UPT, UPT, UR6, 0xc400, UR16 ;  /* 0x0000c40006107890 */ /* 0x000fe2000fffe010 */
[----:B------:R3:W4:Y:S01]  /*2200*/  SYNCS.PHASECHK.TRANS64.TRYWAIT P0, [UR5+0x58], R0 ;  /* 0x00005800ff0075a7 */ /* 0x0007220008001105 */
[----:B------:R-:W-:-:S02]  /*2210*/  UIADD3.X UR5, UPT, UPT, URZ, UR27, URZ, UP1, !UPT ;  /* 0x0000001bff057290 */ /* 0x000fc40008ffe4ff */
[----:B------:R-:W-:Y:S02]  /*2220*/  UIADD3 UR8, UPT, UPT, UR6, 0x22400, UR8 ;  /* 0x0002240006087890 */ /* 0x000fe4000fffe008 */
[----:B------:R-:W-:Y:S02]  /*2230*/  UPRMT UR21, URZ, 0x5410, UR22 ;  /* 0x00005410ff157896 */ /* 0x000fe40008000016 */
[----:B------:R-:W-:Y:S01]  /*2240*/  UIADD3.X UR15, UPT, UPT, URZ, UR27, URZ, UP0, !UPT ;  /* 0x0000001bff0f7290 */ /* 0x000fe200087fe4ff */
[----:B------:R-:W-:Y:S01]  /*2250*/  UMOV UR30, 0x0 ;  /* 0x00000000001e7882 */ /* 0x000fe20000000000 */
[----:B------:R-:W-:Y:S01]  /*2260*/  UMOV UR31, 0x10000000 ;  /* 0x10000000001f7882 */ /* 0x000fe20000000000 */
[----:B------:R-:W-:Y:S01]  /*2270*/  UMOV UR19, UR35 ;  /* 0x0000002300137c82 */ /* 0x000fe20008000000 */
[----:B------:R-:W-:Y:S01]  /*2280*/  UMOV UR20, UR36 ;  /* 0x0000002400147c82 */ /* 0x000fe20008000000 */
[----:B------:R-:W-:Y:S01]  /*2290*/  UMOV UR12, UR36 ;  /* 0x00000024000c7c82 */ /* 0x000fe20008000000 */
[----:B------:R-:W-:Y:S01]  /*22a0*/  UMOV UR9, UR17 ;  /* 0x0000001100097c82 */ /* 0x000fe20008000000 */
[----:B------:R-:W-:Y:S01]  /*22b0*/  UMOV UR10, UR18 ;  /* 0x00000012000a7c82 */ /* 0x000fe20008000000 */
[----:B------:R1:W-:Y:S01]  /*22c0*/  UTMALDG.3D.2CTA [UR16], [UR4], desc[UR30] ;  /* 0x00001e10040075b4 */ /* 0x0003e20008211000 */
[----:B------:R-:W-:-:S04]  /*22d0*/  UIADD3 UR13, UPT, UPT, UR13, 0x1, URZ ;  /* 0x000000010d0d7890 */ /* 0x000fc8000fffe0ff */
[----:B------:R-:W-:Y:S01]  /*22e0*/  UISETP.NE.AND UP0, UPT, UR13, UR25, UPT ;  /* 0x000000190d00728c */ /* 0x000fe2000bf05270 */
[----:B------:R3:W-:Y:S01]  /*22f0*/  UTMALDG.3D.MULTICAST.2CTA [UR8], [UR14], UR21, desc[UR30] ;  /* 0x00001e080e0073b4 */ /* 0x0007e20008211815 */
[----:B-1----:R-:W-:-:S07]  /*2300*/  UMOV UR4, UR7 ;  /* 0x0000000700047c82 */ /* 0x002fce0008000000 */
[----:B---3--:R-:W-:Y:S05]  /*2310*/  BRA.U UP0, `(.L_x_39) ;  /* 0xfffffffd00447547 */ /* 0x008fea000b83ffff */
.L_x_33:
[C---:B------:R-:W-:Y:S01]  /*2320*/  LEA R3, R11.reuse, UR6, 0x3 ;  /* 0x000000060b037c11 */ /* 0x040fe2000f8e18ff */
[----:B------:R-:W-:Y:S01]  /*2330*/  NOP ;  /* 0x0000000000007918 */ /* 0x000fe20000000000 */
[----:B-1----:R-:W-:Y:S02]  /*2340*/  SHF.L.U32 R0, R10, 0x1f, RZ ;  /* 0x0000001f0a007819 */ /* 0x002fe400000006ff */
[----:B------:R-:W-:Y:S02]  /*2350*/  LEA R5, R11, UR6, 0x4 ;  /* 0x000000060b057c11 */ /* 0x000fe4000f8e20ff */
[----:B--2-4-:R-:W1:Y:S02]  /*2360*/  SYNCS.PHASECHK.TRANS64.TRYWAIT P0, [R3+URZ+0x100], R0 ;  /* 0x00010000030075a7 */ /* 0x014e6400080011ff */
[----:B-1----:R-:W-:Y:S05]  /*2370*/  @!P0 BRA `(.L_x_40) ;  /* 0x0000009c00f08947 */ /* 0x002fea0003800000 */
.L_x_155:
[----:B------:R-:W2:Y:S01]  /*2380*/  LDS.128 R4, [R5+0x170] ;  /* 0x0001700005047984 */ /* 0x000ea20000000c00 */
[----:B------:R-:W-:Y:S01]  /*2390*/  UISETP.GE.AND UP0, UPT, UR42, 0x1, UPT ;  /* 0x000000012a00788c */ /* 0x000fe2000bf06270 */
[----:B------:R-:W-:Y:S01]  /*23a0*/  @!PT LDS RZ, [RZ] ;  /* 0x00000000fffff984 */ /* 0x000fe20000000800 */
[----:B------:R-:W-:Y:S01]  /*23b0*/  @!PT LDS RZ, [RZ] ;  /* 0x00000000fffff984 */ /* 0x000fe20000000800 */
[----:B------:R-:W-:Y:S01]  /*23c0*/  @!PT LDS RZ, [RZ] ;  /* 0x00000000fffff984 */ /* 0x000fe20000000800 */
[----:B------:R-:W-:Y:S01]  /*23d0*/  @!PT LDS RZ, [RZ] ;  /* 0x00000000fffff984 */ /* 0x000fe20000000800 */
[----:B------:R3:W-:Y:S06]  /*23e0*/  MEMBAR.ALL.CTA ;  /* 0x0000000000007992 */ /* 0x0007ec0000008000 */
[----:B---3--:R-:W3:Y:S01]  /*23f0*/  FENCE.VIEW.ASYNC.S ;  /* 0x00000000000073c6 */ /* 0x008ee20000000000 */
[----:B--2---:R-:W-:-:S13]  /*2400*/  LOP3.LUT P0, RZ, R6, 0x1, RZ, 0xc0, !PT ;  /* 0x0000000106ff7812 */ /* 0x004fda000780c0ff */
[----:B---3--:R-:W-:Y:S01]  /*2410*/  VOTEU.ANY UP1, P0 ;  /* 0x0000000000ff7886 */ /* 0x008fe20000020100 */
[----:B------:R-:W-:-:S13]  /*2420*/  PLOP3.LUT P0, PT, PT, PT, UP1, 0x80, 0x8 ;  /* 0x000000000008781c */ /* 0x000fda0003f0f018 */
[----:B-1----:R-:W-:Y:S02]  /*2430*/  @P0 LOP3.LUT R0, R5, 0xffff, RZ, 0xc0, !PT ;  /* 0x0000ffff05000812 */ /* 0x002fe400078ec0ff */
[----:B------:R-:W-:Y:S02]  /*2440*/  @P0 MOV R2, R4 ;  /* 0x0000000400020202 */ /* 0x000fe40000000f00 */
[----:B------:R-:W-:Y:S01]  /*2450*/  @P0 R2UR UR5, R0 ;  /* 0x00000000000502ca */ /* 0x000fe200000e0000 */
[----:B------:R-:W-:Y:S01]  /*2460*/  VIADD R0, R3, 0x110 ;  /* 0x0000011003007836 */ /* 0x000fe20000000000 */
[----:B------:R-:W-:Y:S02]  /*2470*/  @P0 SHF.R.U32.HI R4, RZ, 0x10, R5 ;  /* 0x00000010ff040819 */ /* 0x000fe40000011605 */
[----:B------:R-:W-:Y:S02]  /*2480*/  @P0 R2UR UR8, R2 ;  /* 0x00000000020802ca */ /* 0x000fe400000e0000 */
[----:B------:R-:W-:-:S02]  /*2490*/  PRMT R0, RZ, 0x654, R0 ;  /* 0x00000654ff007816 */ /* 0x000fc40000000000 */
[----:B------:R-:W-:Y:S02]  /*24a0*/  @P0 R2UR UR4, R4 ;  /* 0x00000000040402ca */ /* 0x000fe400000e0000 */
[----:B------:R1:W-:Y:S03]  /*24b0*/  SYNCS.ARRIVE.TRANS64.RED.A1T0 RZ, [R0+URZ], RZ ;  /* 0x000000ff00ff79a7 */ /* 0x0003e600081004ff */
[----:B------:R-:W-:-:S04]  /*24c0*/  @UP1 UMOV UR29, UR5 ;  /* 0x00000005001d1c82 */ /* 0x000fc80008000000 */
[----:B------:R-:W-:-:S04]  /*24d0*/  @UP1 UMOV UR37, UR8 ;  /* 0x0000000800251c82 */ /* 0x000fc80008000000 */
[----:B------:R-:W-:Y:S01]  /*24e0*/  @UP1 UMOV UR36, UR4 ;  /* 0x0000000400241c82 */ /* 0x000fe20008000000 */
[----:B------:R-:W-:Y:S05]  /*24f0*/  BRA.U !UP0, `(.L_x_41) ;  /* 0x0000000108d47547 */ /* 0x000fea000b800000 */
[----:B------:R-:W2:Y:S01]  /*2500*/  LDCU.128 UR12, c[0x0][0xb10] ;  /* 0x00016200ff0c77ac */ /* 0x000ea20008000c00 */
[----:B------:R-:W3:Y:S01]  /*2510*/  LDCU UR30, c[0x0][0xb20] ;  /* 0x00016400ff1e77ac */ /* 0x000ee20008000800 */
[----:B------:R-:W4:Y:S01]  /*2520*/  LDCU UR25, c[0x0][0xb0c] ;  /* 0x00016180ff1977ac */ /* 0x000f220008000800 */
[----:B------:R-:W1:Y:S01]  /*2530*/  LDCU.64 UR10, c[0x0][0xb28] ;  /* 0x00016500ff0a77ac */ /* 0x000e620008000a00 */
[----:B------:R-:W-:Y:S02]  /*2540*/  UISETP.NE.AND UP3, UPT, UR42, 0x1, UPT ;  /* 0x000000012a00788c */ /* 0x000fe4000bf65270 */
[----:B--2---:R-:W-:Y:S02]  /*2550*/  UIMAD.WIDE.U32 UR8, UR38, UR15, URZ ;  /* 0x0000000f260872a5 */ /* 0x004fe4000f8e00ff */
[----:B------:R-:W-:Y:S02]  /*2560*/  UIMAD.WIDE.U32 UR4, UR39, UR12, URZ ;  /* 0x0000000c270472a5 */ /* 0x000fe4000f8e00ff */
[----:B------:R-:W-:-:S02]  /*2570*/  UISETP.NE.AND UP0, UPT, UR14, 0x1, UPT ;  /* 0x000000010e00788c */ /* 0x000fc4000bf05270 */
[----:B------:R-:W-:Y:S01]  /*2580*/  UIMAD.WIDE.U32 UR20, UR29, UR15, URZ ;  /* 0x0000000f1d1472a5 */ /* 0x000fe2000f8e00ff */
[----:B------:R-:W-:Y:S02]  /*2590*/  UMOV UR8, UR9 ;  /* 0x0000000900087c82 */ /* 0x000fe40008000000 */
[----:B------:R-:W-:Y:S01]  /*25a0*/  UMOV UR4, UR5 ;  /* 0x0000000500047c82 */ /* 0x000fe20008000000 */
[----:B---3--:R-:W-:Y:S02]  /*25b0*/  USHF.R.U32.HI UR8, URZ, UR30, UR8 ;  /* 0x0000001eff087299 */ /* 0x008fe40008011608 */
[----:B----4-:R-:W-:Y:S02]  /*25c0*/  UISETP.NE.AND UP2, UPT, UR25, 0x1, UPT ;  /* 0x000000011900788c */ /* 0x010fe4000bf45270 */
[----:B------:R-:W-:Y:S02]  /*25d0*/  USHF.R.U32.HI UR4, URZ, UR13, UR4 ;  /* 0x0000000dff047299 */ /* 0x000fe40008011604 */
[----:B------:R-:W-:-:S02]  /*25e0*/  USEL UR5, UR38, UR8, !UP0 ;  /* 0x0000000826057287 */ /* 0x000fc4000c000000 */
[----:B------:R-:W-:Y:S02]  /*25f0*/  USEL UR8, UR39, UR4, !UP2 ;  /* 0x0000000427087287 */ /* 0x000fe4000d000000 */
[----:B-1----:R-:W-:Y:S01]  /*2600*/  UIMAD.WIDE.U32 UR16, UR5, UR10, URZ ;  /* 0x0000000a051072a5 */ /* 0x002fe2000f8e00ff */
[----:B------:R-:W-:Y:S01]  /*2610*/  UMOV UR4, UR21 ;  /* 0x0000001500047c82 */ /* 0x000fe20008000000 */
[----:B------:R-:W-:Y:S02]  /*2620*/  UIMAD.WIDE.U32 UR18, UR37, UR12, URZ ;  /* 0x0000000c251272a5 */ /* 0x000fe4000f8e00ff */
[----:B------:R-:W-:-:S03]  /*2630*/  UIMAD.WIDE.U32 UR20, UR8, UR10, URZ ;  /* 0x0000000a081472a5 */ /* 0x000fc6000f8e00ff */
[----:B------:R-:W-:Y:S01]  /*2640*/  UMOV UR16, UR17 ;  /* 0x0000001100107c82 */ /* 0x000fe20008000000 */
[----:B------:R-:W-:Y:S02]  /*2650*/  USHF.R.U32.HI UR4, URZ, UR30, UR4 ;  /* 0x0000001eff047299 */ /* 0x000fe40008011604 */
[----:B------:R-:W-:Y:S01]  /*2660*/  @UP3 USHF.R.U32.HI UR5, URZ, UR11, UR16 ;  /* 0x0000000bff053299 */ /* 0x000fe20008011610 */
[----:B------:R-:W-:Y:S01]  /*2670*/  UMOV UR18, UR19 ;  /* 0x0000001300127c82 */ /* 0x000fe20008000000 */
[----:B------:R-:W-:Y:S01]  /*2680*/  UMOV UR20, UR21 ;  /* 0x0000001500147c82 */ /* 0x000fe20008000000 */
[----:B------:R-:W-:Y:S02]  /*2690*/  USHF.R.U32.HI UR13, URZ, UR13, UR18 ;  /* 0x0000000dff0d7299 */ /* 0x000fe40008011612 */
[----:B------:R-:W-:Y:S02]  /*26a0*/  USEL UR4, UR29, UR4, !UP0 ;  /* 0x000000041d047287 */ /* 0x000fe4000c000000 */
[----:B------:R-:W-:-:S02]  /*26b0*/  @UP3 USHF.R.U32.HI UR8, URZ, UR11, UR20 ;  /* 0x0000000bff083299 */ /* 0x000fc40008011614 */
[----:B------:R-:W-:Y:S02]  /*26c0*/  UIMAD UR9, UR42, UR5, URZ ;  /* 0x000000052a0972a4 */ /* 0x000fe4000f8e02ff */
[----:B------:R-:W-:Y:S02]  /*26d0*/  USEL UR5, UR37, UR13, !UP2 ;  /* 0x0000000d25057287 */ /* 0x000fe4000d000000 */
[----:B------:R-:W-:Y:S02]  /*26e0*/  UIMAD UR12, UR42, UR8, URZ ;  /* 0x000000082a0c72a4 */ /* 0x000fe4000f8e02ff */
[----:B------:R-:W-:Y:S02]  /*26f0*/  UISETP.GE.AND UP0, UPT, UR4, UR9, UPT ;  /* 0x000000090400728c */ /* 0x000fe4000bf06270 */
[----:B------:R-:W-:Y:S02]  /*2700*/  UIMAD.WIDE.U32 UR16, UR4, UR10, URZ ;  /* 0x0000000a041072a5 */ /* 0x000fe4000f8e00ff */
[----:B------:R-:W-:-:S02]  /*2710*/  UISETP.GE.OR UP0, UPT, UR5, UR12, UP0 ;  /* 0x0000000c0500728c */ /* 0x000fc40008706670 */
        /* <DEDUP_REMOVED lines=19> */
.L_x_41:
[----:B------:R-:W2:Y:S02]  /*2850*/  LDCU UR4, c[0x0][0xb30] ;  /* 0x00016600ff0477ac */ /* 0x000ea40008000800 */
[----:B--2---:R-:W-:-:S09]  /*2860*/  UISETP.NE.AND UP0, UPT, UR4, 0x1, UPT ;  /* 0x000000010400788c */ /* 0x004fd2000bf05270 */
[----:B------:R-:W-:Y:S05]  /*2870*/  BRA.U UP0, `(.L_x_42) ;  /* 0x0000000100447547 */ /* 0x000fea000b800000 */
[----:B------:R-:W2:Y:S01]  /*2880*/  LDCU.128 UR12, c[0x0][0xb10] ;  /* 0x00016200ff0c77ac */ /* 0x000ea20008000c00 */
[----:B------:R-:W3:Y:S01]  /*2890*/  LDCU UR10, c[0x0][0xb0c] ;  /* 0x00016180ff0a77ac */ /* 0x000ee20008000800 */
[----:B------:R-:W4:Y:S01]  /*28a0*/  LDCU UR11, c[0x0][0xb20] ;  /* 0x00016400ff0b77ac */ /* 0x000f220008000800 */
[----:B--2---:R-:W-:Y:S02]  /*28b0*/  UIMAD.WIDE.U32 UR8, UR37, UR12, URZ ;  /* 0x0000000c250872a5 */ /* 0x004fe4000f8e00ff */
[----:B------:R-:W-:Y:S02]  /*28c0*/  UIMAD.WIDE.U32 UR4, UR29, UR15, URZ ;  /* 0x0000000f1d0472a5 */ /* 0x000fe4000f8e00ff */
[----:B---3--:R-:W-:Y:S02]  /*28d0*/  UISETP.NE.AND UP2, UPT, UR10, 0x1, UPT ;  /* 0x000000010a00788c */ /* 0x008fe4000bf45270 */
[----:B------:R-:W-:Y:S01]  /*28e0*/  UISETP.NE.AND UP0, UPT, UR14, 0x1, UPT ;  /* 0x000000010e00788c */ /* 0x000fe2000bf05270 */
[----:B------:R-:W-:-:S02]  /*28f0*/  UMOV UR8, UR9 ;  /* 0x0000000900087c82 */ /* 0x000fc40008000000 */
[----:B------:R-:W-:Y:S01]  /*2900*/  UMOV UR4, UR5 ;  /* 0x0000000500047c82 */ /* 0x000fe20008000000 */
[----:B------:R-:W-:Y:S02]  /*2910*/  USHF.R.U32.HI UR13, URZ, UR13, UR8 ;  /* 0x0000000dff0d7299 */ /* 0x000fe40008011608 */
[----:B----4-:R-:W-:Y:S02]  /*2920*/  USHF.R.U32.HI UR4, URZ, UR11, UR4 ;  /* 0x0000000bff047299 */ /* 0x010fe40008011604 */
[----:B------:R-:W-:Y:S02]  /*2930*/  USEL UR5, UR37, UR13, !UP2 ;  /* 0x0000000d25057287 */ /* 0x000fe4000d000000 */
[----:B------:R-:W-:-:S04]  /*2940*/  USEL UR4, UR29, UR4, !UP0 ;  /* 0x000000041d047287 */ /* 0x000fc8000c000000 */
[----:B------:R-:W-:Y:S02]  /*2950*/  UIADD3 UR8, UPT, UPT, UR5, -UR4, URZ ;  /* 0x8000000405087290 */ /* 0x000fe4000fffe0ff */
[----:B------:R-:W-:Y:S02]  /*2960*/  UIADD3 UR4, UPT, UPT, -UR5, UR4, URZ ;  /* 0x0000000405047290 */ /* 0x000fe4000fffe1ff */
[----:B------:R-:W-:Y:S02]  /*2970*/  UIMAD UR29, UR8, UR14, UR29 ;  /* 0x0000000e081d72a4 */ /* 0x000fe4000f8e021d */
[----:B------:R-:W-:-:S12]  /*2980*/  UIMAD UR37, UR4, UR10, UR37 ;  /* 0x0000000a042572a4 */ /* 0x000fd8000f8e0225 */
.L_x_42:
[----:B------:R-:W-:Y:S01]  /*2990*/  VIADD R11, R11, 0x1 ;  /* 0x000000010b0b7836 */ /* 0x000fe20000000000 */
[----:B------:R-:W-:Y:S02]  /*29a0*/  R2UR UR5, R161 ;  /* 0x00000000a10572ca */ /* 0x000fe400000e0000 */
[----:B------:R-:W-:Y:S02]  /*29b0*/  R2UR UR4, R160 ;  /* 0x00000000a00472ca */ /* 0x000fe400000e0000 */
[C---:B------:R-:W-:Y:S02]  /*29c0*/  ISETP.NE.AND P0, PT, R11.reuse, 0x2, PT ;  /* 0x000000020b00780c */ /* 0x040fe40003f05270 */
[----:B------:R-:W-:Y:S02]  /*29d0*/  PLOP3.LUT P1, PT, PT, PT, PT, 0x80, 0x8 ;  /* 0x000000000008781c */ /* 0x000fe40003f2f070 */
[----:B------:R-:W-:Y:S02]  /*29e0*/  SEL R3, RZ, 0x1, P0 ;  /* 0x00000001ff037807 */ /* 0x000fe40000000000 */
[----:B------:R-:W-:-:S02]  /*29f0*/  SEL R11, R11, RZ, P0 ;  /* 0x000000ff0b0b7207 */ /* 0x000fc40000000000 */
[----:B------:R-:W-:Y:S01]  /*2a00*/  LOP3.LUT R10, R10, R3, RZ, 0x3c, !PT ;  /* 0x000000030a0a7212 */ /* 0x000fe200078e3cff */
[----:B------:R-:W-:Y:S02]  /*2a10*/  UIADD3 UR31, UPT, UPT, UR37, UR5, URZ ;  /* 0x00000005251f7290 */ /* 0x000fe4000fffe0ff */
[----:B------:R-:W-:Y:S01]  /*2a20*/  UIADD3 UR30, UPT, UPT, UR29, UR4, URZ ;  /* 0x000000041d1e7290 */ /* 0x000fe2000fffe0ff */
[----:B------:R-:W-:Y:S11]  /*2a30*/  BRA.U UP1, `(.L_x_43) ;  /* 0xfffffff101287547 */ /* 0x000ff6000b83ffff */
[----:B------:R-:W-:Y:S01]  /*2a40*/  UIADD3 UR8, UPT, UPT, UR6, 0x58, URZ ;  /* 0x0000005806087890 */ /* 0x000fe2000fffe0ff */
[----:B------:R-:W-:-:S03]  /*2a50*/  SHF.L.U32 R3, R12, 0x1f, RZ ;  /* 0x0000001f0c037819 */ /* 0x000fc600000006ff */
[----:B------:R-:W-:-:S09]  /*2a60*/  ULEA UR4, UR7, UR8, 0x3 ;  /* 0x0000000807047291 */ /* 0x000fd2000f8e18ff */
[----:B------:R-:W2:Y:S02]  /*2a70*/  SYNCS.PHASECHK.TRANS64.TRYWAIT P0, [UR4], R3 ;  /* 0x00000003ff0075a7 */ /* 0x000ea40008001104 */
[----:B--2---:R-:W-:Y:S05]  /*2a80*/  @!P0 BRA `(.L_x_44) ;  /* 0x0000009800408947 */ /* 0x004fea0003800000 */
.L_x_157:
[----:B------:R-:W-:-:S04]  /*2a90*/  UIADD3 UR4, UPT, UPT, UR7, 0x1, URZ ;  /* 0x0000000107047890 */ /* 0x000fc8000fffe0ff */
[----:B------:R-:W-:-:S04]  /*2aa0*/  UISETP.NE.AND UP0, UPT, UR4, 0xb, UPT ;  /* 0x0000000b0400788c */ /* 0x000fc8000bf05270 */
[----:B------:R-:W-:Y:S02]  /*2ab0*/  USEL UR6, URZ, 0x1, UP0 ;  /* 0x00000001ff067887 */ /* 0x000fe40008000000 */
[----:B------:R-:W-:-:S04]  /*2ac0*/  USEL UR4, UR4, URZ, UP0 ;  /* 0x000000ff04047287 */ /* 0x000fc80008000000 */
[----:B------:R-:W-:Y:S01]  /*2ad0*/  ULEA UR5, UR4, UR8, 0x3 ;  /* 0x0000000804057291 */ /* 0x000fe2000f8e18ff */
[----:B------:R-:W-:-:S04]  /*2ae0*/  LOP3.LUT R2, R12, UR6, RZ, 0x3c, !PT ;  /* 0x000000060c027c12 */ /* 0x000fc8000f8e3cff */
[----:B-1----:R-:W-:-:S04]  /*2af0*/  SHF.L.U32 R3, R2, 0x1f, RZ ;  /* 0x0000001f02037819 */ /* 0x002fc800000006ff */
[----:B------:R-:W1:Y:S02]  /*2b00*/  SYNCS.PHASECHK.TRANS64.TRYWAIT P0, [UR5], R3 ;  /* 0x00000003ff0075a7 */ /* 0x000e640008001105 */
[----:B-1----:R-:W-:Y:S05]  /*2b10*/  @!P0 BRA `(.L_x_45) ;  /* 0x0000009800348947 */ /* 0x002fea0003800000 */
.L_x_159:
        /* <DEDUP_REMOVED lines=9> */
.L_x_161:
        /* <DEDUP_REMOVED lines=9> */
.L_x_163:
        /* <DEDUP_REMOVED lines=9> */
.L_x_165:
        /* <DEDUP_REMOVED lines=9> */
.L_x_167:
        /* <DEDUP_REMOVED lines=9> */
.L_x_169:
        /* <DEDUP_REMOVED lines=9> */
.L_x_171:
        /* <DEDUP_REMOVED lines=9> */
.L_x_173:
        /* <DEDUP_REMOVED lines=9> */
.L_x_175:
[----:B------:R-:W-:-:S04]  /*2fa0*/  UIADD3 UR4, UPT, UPT, UR4, 0x1, URZ ;  /* 0x0000000104047890 */ /* 0x000fc8000fffe0ff */
[----:B------:R-:W-:-:S04]  /*2fb0*/  UISETP.NE.AND UP0, UPT, UR4, 0xb, UPT ;  /* 0x0000000b0400788c */ /* 0x000fc8000bf05270 */
[----:B------:R-:W-:Y:S02]  /*2fc0*/  USEL UR5, URZ, 0x1, UP0 ;  /* 0x00000001ff057887 */ /* 0x000fe40008000000 */
[----:B------:R-:W-:-:S04]  /*2fd0*/  USEL UR4, UR4, URZ, UP0 ;  /* 0x000000ff04047287 */ /* 0x000fc80008000000 */
[----:B------:R-:W-:Y:S01]  /*2fe0*/  ULEA UR4, UR4, UR8, 0x3 ;  /* 0x0000000804047291 */ /* 0x000fe2000f8e18ff */
[----:B-1----:R-:W-:-:S04]  /*2ff0*/  LOP3.LUT R3, R2, UR5, RZ, 0x3c, !PT ;  /* 0x0000000502037c12 */ /* 0x002fc8000f8e3cff */
[----:B------:R-:W-:Y:S01]  /*3000*/  SHF.L.U32 R3, R3, 0x1f, RZ ;  /* 0x0000001f03037819 */ /* 0x000fe200000006ff */
[----:B------:R-:W-:-:S07]  /*3010*/  IMAD.U32 R0, RZ, RZ, UR4 ;  /* 0x00000004ff007e24 */ /* 0x000fce000f8e00ff */
.L_x_54:
[----:B-1----:R1:W2:Y:S02]  /*3020*/  SYNCS.PHASECHK.TRANS64.TRYWAIT P0, [R0+URZ], R3 ;  /* 0x00000003000075a7 */ /* 0x0022a400080011ff */
[----:B--2---:R-:W-:Y:S05]  /*3030*/  @!P0 NANOSLEEP.SYNCS 0x989680 ;  /* 0x009896800000895d */ /* 0x004fea0003900000 */
[----:B------:R-:W2:Y:S02]  /*3040*/  @!P0 SYNCS.PHASECHK.TRANS64 P0, [R0+URZ], R3 ;  /* 0x00000003000085a7 */ /* 0x000ea400080010ff */
[----:B--2---:R-:W-:Y:S05]  /*3050*/  @P0 EXIT ;  /* 0x000000000000094d */ /* 0x004fea0003800000 */
[----:B------:R-:W-:Y:S05]  /*3060*/  BRA `(.L_x_54) ;  /* 0xfffffffc00ec7947 */ /* 0x000fea000383ffff */
.L_x_23:
[----:B------:R-:W-:-:S04]  /*3070*/  UISETP.NE.AND UP0, UPT, UR45, URZ, UPT ;  /* 0x000000ff2d00728c */ /* 0x000fc8000bf05270 */
[----:B------:R-:W-:-:S09]  /*3080*/  UISETP.NE.OR UP0, UPT, UR18, 0x1, UP0 ;  /* 0x000000011200788c */ /* 0x000fd20008705670 */
[----:B------:R-:W-:Y:S05]  /*3090*/  BRA.U UP0, `(.L_x_55) ;  /* 0x0000000500487547 */ /* 0x000fea000b800000 */
[----:B------:R-:W-:Y:S01]  /*30a0*/  ISETP.GE.U32.AND P2, PT, R3, 0x8, PT ;  /* 0x000000080300780c */ /* 0x000fe20003f46070 */
[----:B------:R-:W-:Y:S01]  /*30b0*/  IMAD.MOV.U32 R12, RZ, RZ, 0x1 ;  /* 0x00000001ff0c7424 */ /* 0x000fe200078e00ff */
[----:B------:R-:W-:Y:S02]  /*30c0*/  CS2R R10, SRZ ;  /* 0x00000000000a7805 */ /* 0x000fe4000001ff00 */
[----:B------:R-:W-:Y:S01]  /*30d0*/  CS2R R8, SRZ ;  /* 0x0000000000087805 */ /* 0x000fe2000001ff00 */
[----:B------:R-:W-:Y:S01]  /*30e0*/  UMOV UR6, 0x400 ;  /* 0x0000040000067882 */ /* 0x000fe20000000000 */
[----:B------:R-:W-:Y:S01]  /*30f0*/  UMOV UR5, URZ ;  /* 0x000000ff00057c82 */ /* 0x000fe20008000000 */
[----:B------:R-:W-:-:S12]  /*3100*/  ULEA UR6, UR45, UR6, 0x18 ;  /* 0x000000062d067291 */ /* 0x000fd8000f8ec0ff */
.L_x_59:
[----:B------:R-:W-:Y:S02]  /*3110*/  LEA R0, R8, UR6, 0x3 ;  /* 0x0000000608007c11 */ /* 0x000fe4000f8e18ff */
[----:B------:R-:W-:-:S03]  /*3120*/  SHF.L.U32 R5, R9, 0x1f, RZ ;  /* 0x0000001f09057819 */ /* 0x000fc600000006ff */
[----:B------:R-:W-:Y:S01]  /*3130*/  VIADD R4, R0, 0x150 ;  /* 0x0000015000047836 */ /* 0x000fe20000000000 */
[----:B------:R-:W2:Y:S02]  /*3140*/  SYNCS.PHASECHK.TRANS64.TRYWAIT P0, [R0+URZ+0x140], R5 ;  /* 0x00014005000075a7 */ /* 0x000ea400080011ff */
[----:B--2---:R-:W-:Y:S05]  /*3150*/  @!P0 BRA `(.L_x_56) ;  /* 0x00000094007c8947 */ /* 0x004fea0003800000 */
.L_x_176:
[----:B------:R-:W-:Y:S01]  /*3160*/  ULEA UR4, UR5, UR6, 0x3 ;  /* 0x0000000605047291 */ /* 0x000fe2000f8e18ff */
[----:B------:R-:W-:Y:S01]  /*3170*/  PRMT R4, RZ, 0x654, R4 ;  /* 0x00000654ff047816 */ /* 0x000fe20000000004 */
[----:B--2---:R-:W-:Y:S01]  /*3180*/  @!P2 IMAD.MOV.U32 R5, RZ, RZ, 0x10 ;  /* 0x00000010ff05a424 */ /* 0x004fe200078e00ff */
[----:B------:R-:W-:Y:S01]  /*3190*/  SHF.L.U32 R7, R12, 0x1f, RZ ;  /* 0x0000001f0c077819 */ /* 0x000fe200000006ff */
[----:B------:R-:W-:Y:S01]  /*31a0*/  UIADD3 UR7, UPT, UPT, UR4, 0x100, URZ ;  /* 0x0000010004077890 */ /* 0x000fe2000fffe0ff */
[----:B------:R2:W-:Y:S05]  /*31b0*/  SYNCS.ARRIVE.TRANS64.RED.A1T0 RZ, [R4+URZ], RZ ;  /* 0x000000ff04ff79a7 */ /* 0x0005ea00081004ff */
[----:B------:R-:W-:Y:S01]  /*31c0*/  IMAD.U32 R0, RZ, RZ, UR7 ;  /* 0x00000007ff007e24 */ /* 0x000fe2000f8e00ff */
[----:B------:R-:W3:Y:S04]  /*31d0*/  SYNCS.PHASECHK.TRANS64.TRYWAIT P0, [UR4+0x110], R7 ;  /* 0x00011007ff0075a7 */ /* 0x000ee80008001104 */
[----:B------:R-:W-:Y:S01]  /*31e0*/  PRMT R13, R3, 0x654, R0 ;  /* 0x00000654030d7816 */ /* 0x000fe20000000000 */
[----:B--23--:R-:W-:Y:S06]  /*31f0*/  @!P0 BRA `(.L_x_57) ;  /* 0x0000009400688947 */ /* 0x00cfec0003800000 */
.L_x_178:
[----:B------:R-:W-:Y:S01]  /*3200*/  ULEA UR8, UR5, UR6, 0x4 ;  /* 0x0000000605087291 */ /* 0x000fe2000f8e20ff */
[----:B------:R-:W-:Y:S01]  /*3210*/  SEL R2, R13, R2, !P2 ;  /* 0x000000020d027207 */ /* 0x000fe20005000000 */
[----:B------:R-:W-:Y:S01]  /*3220*/  UIADD3 UR9, UPT, UPT, UR4, 0x100, URZ ;  /* 0x0000010004097890 */ /* 0x000fe2000fffe0ff */
[----:B--2---:R-:W-:Y:S01]  /*3230*/  LEA R0, R11, UR6, 0x3 ;  /* 0x000000060b007c11 */ /* 0x004fe2000f8e18ff */
[----:B------:R-:W-:Y:S01]  /*3240*/  UIADD3 UR8, UPT, UPT, UR8, 0x170, URZ ;  /* 0x0000017008087890 */ /* 0x000fe2000fffe0ff */
[----:B------:R2:W-:Y:S01]  /*3250*/  @!P2 SYNCS.ARRIVE.TRANS64.RED RZ, [R2+URZ], R5 ;  /* 0x0000000502ffa9a7 */ /* 0x0005e200080004ff */
[----:B------:R-:W-:Y:S01]  /*3260*/  UIADD3 UR4, UPT, UPT, UR5, 0x1, URZ ;  /* 0x0000000105047890 */ /* 0x000fe2000fffe0ff */
[----:B------:R-:W-:-:S03]  /*3270*/  VIADD R8, R8, 0x1 ;  /* 0x0000000108087836 */ /* 0x000fc60000000000 */
[----:B------:R-:W-:Y:S02]  /*3280*/  UISETP.NE.AND UP0, UPT, UR4, 0x2, UPT ;  /* 0x000000020400788c */ /* 0x000fe4000bf05270 */
[----:B------:R-:W-:Y:S01]  /*3290*/  ISETP.NE.AND P0, PT, R8, 0x2, PT ;  /* 0x000000020800780c */ /* 0x000fe20003f05270 */
[----:B------:R-:W-:Y:S06]  /*32a0*/  UGETNEXTWORKID.BROADCAST [UR8], [UR9] ;  /* 0x00000000080073ca */ /* 0x000fec0008000100 */
[----:B------:R-:W-:Y:S02]  /*32b0*/  USEL UR7, URZ, 0x1, UP0 ;  /* 0x00000001ff077887 */ /* 0x000fe40008000000 */
[----:B------:R-:W-:-:S04]  /*32c0*/  USEL UR5, UR4, URZ, UP0 ;  /* 0x000000ff04057287 */ /* 0x000fc80008000000 */
[----:B------:R-:W-:Y:S02]  /*32d0*/  LOP3.LUT R12, R12, UR7, RZ, 0x3c, !PT ;  /* 0x000000070c0c7c12 */ /* 0x000fe4000f8e3cff */
[----:B--2---:R-:W-:-:S04]  /*32e0*/  SHF.L.U32 R5, R10, 0x1f, RZ ;  /* 0x0000001f0a057819 */ /* 0x004fc800000006ff */
[----:B------:R-:W2:Y:S02]  /*32f0*/  SYNCS.PHASECHK.TRANS64.TRYWAIT P1, [R0+URZ+0x100], R5 ;  /* 0x00010005000075a7 */ /* 0x000ea400080211ff */
[----:B--2---:R-:W-:Y:S05]  /*3300*/  @!P1 BRA `(.L_x_58) ;  /* 0x00000094003c9947 */ /* 0x004fea0003800000 */
.L_x_179:
[C---:B------:R-:W-:Y:S01]  /*3310*/  LEA R4, R11.reuse, UR6, 0x4 ;  /* 0x000000060b047c11 */ /* 0x040fe2000f8e20ff */
[----:B--2---:R-:W-:Y:S01]  /*3320*/  VIADD R0, R0, 0x110 ;  /* 0x0000011000007836 */ /* 0x004fe20000000000 */
[----:B------:R-:W-:Y:S01]  /*3330*/  SEL R8, R8, RZ, P0 ;  /* 0x000000ff08087207 */ /* 0x000fe20000000000 */
[----:B------:R-:W-:-:S03]  /*3340*/  VIADD R11, R11, 0x1 ;  /* 0x000000010b0b7836 */ /* 0x000fc60000000000 */
[----:B------:R-:W2:Y:S01]  /*3350*/  LDS.128 R4, [R4+0x170] ;  /* 0x0001700004047984 */ /* 0x000ea20000000c00 */
[----:B------:R-:W-:Y:S02]  /*3360*/  PRMT R0, RZ, 0x654, R0 ;  /* 0x00000654ff007816 */ /* 0x000fe40000000000 */
[C---:B------:R-:W-:Y:S01]  /*3370*/  ISETP.NE.AND P1, PT, R11.reuse, 0x2, PT ;  /* 0x000000020b00780c */ /* 0x040fe20003f25270 */
[----:B------:R-:W-:Y:S01]  /*3380*/  @!PT LDS RZ, [RZ] ;  /* 0x00000000fffff984 */ /* 0x000fe20000000800 */
[----:B------:R-:W-:Y:S01]  /*3390*/  @!PT LDS RZ, [RZ] ;  /* 0x00000000fffff984 */ /* 0x000fe20000000800 */
[----:B------:R-:W-:Y:S01]  /*33a0*/  @!PT LDS RZ, [RZ] ;  /* 0x00000000fffff984 */ /* 0x000fe20000000800 */
[----:B------:R-:W-:Y:S01]  /*33b0*/  @!PT LDS RZ, [RZ] ;  /* 0x00000000fffff984 */ /* 0x000fe20000000800 */
[----:B------:R3:W-:Y:S06]  /*33c0*/  MEMBAR.ALL.CTA ;  /* 0x0000000000007992 */ /* 0x0007ec0000008000 */
[----:B---3--:R-:W3:Y:S01]  /*33d0*/  FENCE.VIEW.ASYNC.S ;  /* 0x00000000000073c6 */ /* 0x008ee20000000000 */
[----:B------:R-:W-:Y:S01]  /*33e0*/  SEL R11, R11, RZ, P1 ;  /* 0x000000ff0b0b7207 */ /* 0x000fe20000800000 */
[----:B---3--:R3:W-:Y:S01]  /*33f0*/  SYNCS.ARRIVE.TRANS64.RED.A1T0 RZ, [R0+URZ], RZ ;  /* 0x000000ff00ff79a7 */ /* 0x0087e200081004ff */
[----:B--2---:R-:W-:-:S02]  /*3400*/  LOP3.LUT P3, RZ, R6, 0x1, RZ, 0xc0, !PT ;  /* 0x0000000106ff7812 */ /* 0x004fc4000786c0ff */
[----:B------:R-:W-:-:S04]  /*3410*/  SEL R5, RZ, 0x1, P1 ;  /* 0x00000001ff057807 */ /* 0x000fc80000800000 */
[----:B------:R-:W-:Y:S02]  /*3420*/  LOP3.LUT R10, R10, R5, RZ, 0x3c, !PT ;  /* 0x000000050a0a7212 */ /* 0x000fe400078e3cff */
[----:B---3--:R-:W-:-:S04]  /*3430*/  SEL R0, RZ, 0x1, P0 ;  /* 0x00000001ff007807 */ /* 0x008fc80000000000 */
[----:B------:R-:W-:Y:S01]  /*3440*/  LOP3.LUT R9, R9, R0, RZ, 0x3c, !PT ;  /* 0x0000000009097212 */ /* 0x000fe200078e3cff */
[----:B------:R-:W-:Y:S06]  /*3450*/  @P3 BRA `(.L_x_59) ;  /* 0xfffffffc002c3947 */ /* 0x000fec000383ffff */
[----:B------:R-:W-:Y:S01]  /*3460*/  ULEA UR4, UR5, UR6, 0x3 ;  /* 0x0000000605047291 */ /* 0x000fe2000f8e18ff */
[----:B------:R-:W-:-:S08]  /*3470*/  SHF.L.U32 R3, R12, 0x1f, RZ ;  /* 0x0000001f0c037819 */ /* 0x000fd000000006ff */
[----:B------:R-:W2:Y:S02]  /*3480*/  SYNCS.PHASECHK.TRANS64 P0, [UR4+0x110], R3 ;  /* 0x00011003ff0075a7 */ /* 0x000ea40008001004 */
[----:B--2---:R-:W-:Y:S05]  /*3490*/  @P0 BRA `(.L_x_60) ;  /* 0x0000000000080947 */ /* 0x004fea0003800000 */
[----:B------:R-:W2:Y:S02]  /*34a0*/  SYNCS.PHASECHK.TRANS64.TRYWAIT P0, [UR4+0x110], R3 ;  /* 0x00011003ff0075a7 */ /* 0x000ea40008001104 */
[----:B--2---:R-:W-:Y:S05]  /*34b0*/  @!P0 BRA `(.L_x_61) ;  /* 0x0000009000e48947 */ /* 0x004fea0003800000 */
.L_x_60:
[----:B------:R-:W-:-:S04]  /*34c0*/  UIADD3 UR7, UPT, UPT, UR5, 0x1, URZ ;  /* 0x0000000105077890 */ /* 0x000fc8000fffe0ff */
[----:B------:R-:W-:-:S04]  /*34d0*/  UISETP.NE.AND UP0, UPT, UR7, 0x2, UPT ;  /* 0x000000020700788c */ /* 0x000fc8000bf05270 */
[----:B------:R-:W-:Y:S02]  /*34e0*/  USEL UR8, URZ, 0x1, UP0 ;  /* 0x00000001ff087887 */ /* 0x000fe40008000000 */
[----:B------:R-:W-:-:S04]  /*34f0*/  USEL UR7, UR7, URZ, UP0 ;  /* 0x000000ff07077287 */ /* 0x000fc80008000000 */
[----:B------:R-:W-:Y:S01]  /*3500*/  ULEA UR7, UR7, UR6, 0x3 ;  /* 0x0000000607077291 */ /* 0x000fe2000f8e18ff */
[----:B--2---:R-:W-:-:S04]  /*3510*/  LOP3.LUT R3, R12, UR8, RZ, 0x3c, !PT ;  /* 0x000000080c037c12 */ /* 0x004fc8000f8e3cff */
[----:B------:R-:W-:-:S04]  /*3520*/  SHF.L.U32 R0, R3, 0x1f, RZ ;  /* 0x0000001f03007819 */ /* 0x000fc800000006ff */
[----:B------:R-:W2:Y:S02]  /*3530*/  SYNCS.PHASECHK.TRANS64 P0, [UR7+0x110], R0 ;  /* 0x00011000ff0075a7 */ /* 0x000ea40008001007 */
[----:B-12---:R-:W-:Y:S05]  /*3540*/  @P0 EXIT ;  /* 0x000000000000094d */ /* 0x006fea0003800000 */
[----:B------:R-:W-:Y:S02]  /*3550*/  SHF.L.U32 R3, R3, 0x1f, RZ ;  /* 0x0000001f03037819 */ /* 0x000fe400000006ff */
[----:B------:R-:W-:-:S07]  /*3560*/  MOV R0, UR7 ;  /* 0x0000000700007c02 */ /* 0x000fce0008000f00 */
.L_x_62:
[----:B-1----:R1:W2:Y:S02]  /*3570*/  SYNCS.PHASECHK.TRANS64.TRYWAIT P0, [R0+URZ+0x110], R3 ;  /* 0x00011003000075a7 */ /* 0x0022a400080011ff */
[----:B--2---:R-:W-:Y:S05]  /*3580*/  @!P0 NANOSLEEP.SYNCS 0x989680 ;  /* 0x009896800000895d */ /* 0x004fea0003900000 */
[----:B------:R-:W2:Y:S02]  /*3590*/  @!P0 SYNCS.PHASECHK.TRANS64 P0, [R0+URZ+0x110], R3 ;  /* 0x00011003000085a7 */ /* 0x000ea400080010ff */
[----:B--2---:R-:W-:Y:S05]  /*35a0*/  @P0 EXIT ;  /* 0x000000000000094d */ /* 0x004fea0003800000 */
[----:B------:R-:W-:Y:S05]  /*35b0*/  BRA `(.L_x_62) ;  /* 0xfffffffc00ec7947 */ /* 0x000fea000383ffff */
.L_x_55:
[----:B------:R-:W-:Y:S05]  /*35c0*/  BRA.U UP5, `(.L_x_63) ;  /* 0x0000001105587547 */ /* 0x000fea000b800000 */
[----:B------:R-:W-:Y:S01]  /*35d0*/  UMOV UR4, 0x40 ;  /* 0x0000004000047882 */ /* 0x000fe20000000000 */
[----:B------:R-:W-:Y:S01]  /*35e0*/  NOP ;  /* 0x0000000000007918 */ /* 0x000fe20000000000 */
[----:B------:R-:W-:Y:S01]  /*35f0*/  ULEA UR5, UR45, UR4, 0x18 ;  /* 0x000000042d057291 */ /* 0x000fe2000f8ec0ff */
[----:B------:R-:W-:Y:S02]  /*3600*/  UMOV UR6, 0x400 ;  /* 0x0000040000067882 */ /* 0x000fe40000000000 */
[----:B------:R-:W-:-:S06]  /*3610*/  ULEA UR6, UR45, UR6, 0x18 ;  /* 0x000000062d067291 */ /* 0x000fcc000f8ec0ff */
[----:B------:R-:W2:Y:S02]  /*3620*/  LDS.U8 R3, [UR5+0x1c] ;  /* 0x00001c05ff037984 */ /* 0x000ea40008000000 */
[----:B--2---:R-:W-:-:S13]  /*3630*/  ISETP.NE.AND P0, PT, R3, RZ, PT ;  /* 0x000000ff0300720c */ /* 0x004fda0003f05270 */
[----:B------:R-:W-:Y:S05]  /*3640*/  @P0 BRA `(.L_x_64) ;  /* 0x0000000400080947 */ /* 0x000fea0003800000 */
[----:B------:R-:W-:Y:S02]  /*3650*/  UISETP.NE.U32.AND UP1, UPT, UR33, 0x1, UPT ;  /* 0x000000012100788c */ /* 0x000fe4000bf25070 */
[----:B------:R-:W-:-:S07]  /*3660*/  UIADD3 UR7, UPT, UPT, UR5, 0x8, URZ ;  /* 0x0000000805077890 */ /* 0x000fce000fffe0ff */
[----:B------:R-:W-:Y:S05]  /*3670*/  BRA.U !UP1, `(.L_x_65) ;  /* 0x00000001099c7547 */ /* 0x000fea000b800000 */
[----:B------:R-:W-:Y:S01]  /*3680*/  ELECT P0, URZ, PT ;  /* 0x0000000000ff782f */ /* 0x000fe20003800000 */
[----:B------:R-:W-:-:S12]  /*3690*/  BSSY B0, `(.L_x_65) ;  /* 0x0000025000007945 */ /* 0x000fd80003800000 */
[----:B------:R-:W-:Y:S05]  /*36a0*/  @!P0 BRA `(.L_x_66) ;  /* 0x00000000008c8947 */ /* 0x000fea0003800000 */
[----:B------:R-:W-:-:S05]  /*36b0*/  UMOV UR4, 0x10 ;  /* 0x0000001000047882 */ /* 0x000fca0000000000 */
[----:B------:R-:W-:Y:S04]  /*36c0*/  DEPBAR.LE SB2, 0x36 ;  /* 0x0000ad800000791a */ /* 0x000fe80000000000 */
[----:B------:R-:W2:Y:S02]  /*36d0*/  UTCATOMSWS.2CTA.FIND_AND_SET.ALIGN UP0, UR4, UR4 ;  /* 0x00000004000475e3 */ /* 0x000ea40008200800 */
[----:B--2---:R-:W-:Y:S01]  /*36e0*/  MOV R10, UR4 ;  /* 0x00000004000a7c02 */ /* 0x004fe20008000f00 */
[----:B------:R-:W-:Y:S06]  /*36f0*/  BRA.U UP0, `(.L_x_67) ;  /* 0x0000000100187547 */ /* 0x000fec000b800000 */
.L_x_68:
[----:B------:R-:W-:Y:S05]  /*3700*/  NANOSLEEP 0x64 ;  /* 0x000000640000795d */ /* 0x000fea0003800000 */
[----:B------:R-:W-:-:S05]  /*3710*/  UMOV UR4, 0x10 ;  /* 0x0000001000047882 */ /* 0x000fca0000000000 */
[----:B------:R-:W-:Y:S04]  /*3720*/  DEPBAR.LE SB2, 0x36 ;  /* 0x0000ad800000791a */ /* 0x000fe80000000000 */
[----:B------:R-:W2:Y:S02]  /*3730*/  UTCATOMSWS.2CTA.FIND_AND_SET.ALIGN UP0, UR4, UR4 ;  /* 0x00000004000475e3 */ /* 0x000ea40008200800 */
[----:B--2---:R-:W-:Y:S01]  /*3740*/  MOV R10, UR4 ;  /* 0x00000004000a7c02 */ /* 0x004fe20008000f00 */
[----:B------:R-:W-:Y:S05]  /*3750*/  BRA.U !UP0, `(.L_x_68) ;  /* 0xfffffffd08e87547 */ /* 0x000fea000b83ffff */
.L_x_67:
[----:B------:R-:W2:Y:S01]  /*3760*/  LDS R6, [UR5+0x10] ;  /* 0x00001005ff067984 */ /* 0x000ea20008000800 */
[----:B------:R-:W-:Y:S01]  /*3770*/  IMAD.U32 R3, RZ, RZ, UR6 ;  /* 0x00000006ff037e24 */ /* 0x000fe2000f8e00ff */
[----:B------:R-:W-:-:S03]  /*3780*/  MOV R4, UR34 ;  /* 0x0000002200047c02 */ /* 0x000fc60008000f00 */
[----:B------:R-:W-:Y:S01]  /*3790*/  VIADD R3, R3, 0x190 ;  /* 0x0000019003037836 */ /* 0x000fe20000000000 */
[----:B--2---:R-:W-:-:S04]  /*37a0*/  SHF.L.U32 R6, R6, 0x1f, RZ ;  /* 0x0000001f06067819 */ /* 0x004fc800000006ff */
[----:B------:R-:W2:Y:S02]  /*37b0*/  SYNCS.PHASECHK.TRANS64.TRYWAIT P0, [UR5+0x8], R6 ;  /* 0x00000806ff0075a7 */ /* 0x000ea40008001105 */
[----:B--2---:R-:W-:Y:S05]  /*37c0*/  @P0 BRA `(.L_x_69) ;  /* 0x0000000000080947 */ /* 0x004fea0003800000 */
[----:B------:R-:W2:Y:S02]  /*37d0*/  SYNCS.PHASECHK.TRANS64.TRYWAIT P0, [UR5+0x8], R6 ;  /* 0x00000806ff0075a7 */ /* 0x000ea40008001105 */
[----:B--2---:R-:W-:Y:S05]  /*37e0*/  @!P0 BRA `(.L_x_70) ;  /* 0x0000009000308947 */ /* 0x004fea0003800000 */
.L_x_69:
[----:B------:R-:W-:Y:S01]  /*37f0*/  PRMT R4, R4, 0x654, R3 ;  /* 0x0000065404047816 */ /* 0x000fe20000000003 */
[----:B------:R-:W-:Y:S01]  /*3800*/  HFMA2 R3, -RZ, RZ, 0, 5.9604644775390625e-08 ;  /* 0x00000001ff037431 */ /* 0x000fe200000001ff */
[----:B------:R-:W-:Y:S01]  /*3810*/  UPRMT UR4, UR34, 0x654, UR7 ;  /* 0x0000065422047896 */ /* 0x000fe20008000007 */
[----:B------:R-:W-:Y:S02]  /*3820*/  IMAD.MOV.U32 R7, RZ, RZ, 0xffff ;  /* 0x0000ffffff077424 */ /* 0x000fe400078e00ff */
[----:B--2---:R-:W-:Y:S02]  /*3830*/  IMAD.MOV.U32 R6, RZ, RZ, 0x4 ;  /* 0x00000004ff067424 */ /* 0x004fe400078e00ff */
[----:B------:R-:W-:Y:S01]  /*3840*/  IMAD.SHL.U32 R9, R10, 0x20, RZ ;  /* 0x000000200a097824 */ /* 0x000fe200078e00ff */
[----:B------:R-:W-:Y:S02]  /*3850*/  MOV R5, UR4 ;  /* 0x0000000400057c02 */ /* 0x000fe40008000f00 */
[-C--:B------:R-:W-:Y:S01]  /*3860*/  SHF.L.U32 R8, R7, R10.reuse, RZ ;  /* 0x0000000a07087219 */ /* 0x080fe200000006ff */
[----:B------:R2:W-:Y:S01]  /*3870*/  SYNCS.ARRIVE.TRANS64.RED RZ, [UR4], R6 ;  /* 0x00000006ffff79a7 */ /* 0x0005e20008000404 */
[----:B------:R-:W-:Y:S01]  /*3880*/  SHF.L.U32 R7, R3, R10, RZ ;  /* 0x0000000a03077219 */ /* 0x000fe200000006ff */
[----:B------:R2:W-:Y:S04]  /*3890*/  STS [UR6+0x190], R9 ;  /* 0x00019009ff007988 */ /* 0x0005e80008000806 */
[----:B------:R2:W-:Y:S04]  /*38a0*/  STAS [R4.64], R10 ;  /* 0x0000000a04007dbd */ /* 0x0005e8000c0008ff */
[----:B------:R2:W-:Y:S04]  /*38b0*/  ATOMS.OR RZ, [UR5+0x14], R8 ;  /* 0x00001408ffff798c */ /* 0x0005e8000b000005 */
[----:B------:R2:W-:Y:S04]  /*38c0*/  ATOMS.OR RZ, [UR5+0x18], R7 ;  /* 0x00001807ffff798c */ /* 0x0005e8000b000005 */
[----:B------:R2:W-:Y:S02]  /*38d0*/  ATOMS.XOR RZ, [UR5+0x10], R3 ;  /* 0x00001003ffff798c */ /* 0x0005e4000b800005 */
.L_x_66:
[----:B-1----:R-:W-:Y:S05]  /*38e0*/  BSYNC B0 ;  /* 0x0000000000007941 */ /* 0x002fea0003800000 */
.L_x_65:
[----:B------:R-:W-:Y:S05]  /*38f0*/  BRA.U UP1, `(.L_x_71) ;  /* 0x00000001016c7547 */ /* 0x000fea000b800000 */
[----:B------:R-:W-:-:S03]  /*3900*/  UMOV UR4, 0xffffffff ;  /* 0xffffffff00047882 */ /* 0x000fc60000000000 */
[----:B------:R-:W-:Y:S05]  /*3910*/  BRA.DIV UR4, `(.L_x_72) ;  /* 0x0000008e04fc7947 */ /* 0x000fea000b800000 */
[----:B------:R-:W-:-:S13]  /*3920*/  ELECT P0, URZ, PT ;  /* 0x0000000000ff782f */ /* 0x000fda0003800000 */
.L_x_183:
[----:B------:R-:W-:Y:S05]  /*3930*/  @!P0 BRA `(.L_x_71) ;  /* 0x00000000005c8947 */ /* 0x000fea0003800000 */
[----:B--2---:R-:W2:Y:S02]  /*3940*/  LDS R4, [UR5+0x10] ;  /* 0x00001005ff047984 */ /* 0x004ea40008000800 */
[----:B--2---:R-:W-:-:S04]  /*3950*/  SHF.L.U32 R4, R4, 0x1f, RZ ;  /* 0x0000001f04047819 */ /* 0x004fc800000006ff */
[----:B------:R-:W2:Y:S02]  /*3960*/  SYNCS.PHASECHK.TRANS64.TRYWAIT P0, [UR5+0x8], R4 ;  /* 0x00000804ff0075a7 */ /* 0x000ea40008001105 */
[----:B--2---:R-:W-:Y:S05]  /*3970*/  @P0 BRA `(.L_x_73) ;  /* 0x0000000000080947 */ /* 0x004fea0003800000 */
[----:B------:R-:W2:Y:S02]  /*3980*/  SYNCS.PHASECHK.TRANS64.TRYWAIT P0, [UR5+0x8], R4 ;  /* 0x00000804ff0075a7 */ /* 0x000ea40008001105 */
[----:B--2---:R-:W-:Y:S05]  /*3990*/  @!P0 BRA `(.L_x_74) ;  /* 0x0000009000008947 */ /* 0x004fea0003800000 */
.L_x_73:
[----:B------:R-:W3:Y:S01]  /*39a0*/  LDS R6, [UR6+0x190] ;  /* 0x00019006ff067984 */ /* 0x000ee20008000800 */
[----:B--2---:R-:W-:Y:S02]  /*39b0*/  HFMA2 R3, -RZ, RZ, 0, 5.9604644775390625e-08 ;  /* 0x00000001ff037431 */ /* 0x004fe400000001ff */
[----:B------:R-:W-:Y:S01]  /*39c0*/  IMAD.MOV.U32 R4, RZ, RZ, 0xffff ;  /* 0x0000ffffff047424 */ /* 0x000fe200078e00ff */
[----:B------:R-:W-:Y:S01]  /*39d0*/  UPRMT UR4, UR34, 0x654, UR7 ;  /* 0x0000065422047896 */ /* 0x000fe20008000007 */
[----:B---3--:R-:W-:-:S03]  /*39e0*/  IMAD.SHL.U32 R5, R6, 0x20, RZ ;  /* 0x0000002006057824 */ /* 0x008fc600078e00ff */
[-C--:B------:R-:W-:Y:S02]  /*39f0*/  SHF.L.U32 R4, R4, R6.reuse, RZ ;  /* 0x0000000604047219 */ /* 0x080fe400000006ff */
[----:B------:R-:W-:Y:S01]  /*3a00*/  SHF.L.U32 R6, R3, R6, RZ ;  /* 0x0000000603067219 */ /* 0x000fe200000006ff */
[----:B------:R3:W-:Y:S04]  /*3a10*/  STS [UR6+0x190], R5 ;  /* 0x00019005ff007988 */ /* 0x0007e80008000806 */
[----:B------:R3:W-:Y:S04]  /*3a20*/  ATOMS.OR RZ, [UR5+0x14], R4 ;  /* 0x00001404ffff798c */ /* 0x0007e8000b000005 */
[----:B------:R3:W-:Y:S01]  /*3a30*/  ATOMS.OR RZ, [UR5+0x18], R6 ;  /* 0x00001806ffff798c */ /* 0x0007e2000b000005 */
[----:B------:R-:W-:Y:S03]  /*3a40*/  SYNCS.ARRIVE.TRANS64.RED.A1T0 RZ, [UR4], RZ ;  /* 0x000000ffffff79a7 */ /* 0x000fe60008100404 */
[----:B------:R3:W-:Y:S01]  /*3a50*/  ATOMS.XOR RZ, [UR5+0x10], R3 ;  /* 0x00001003ffff798c */ /* 0x0007e2000b800005 */
[----:B------:R-:W-:Y:S05]  /*3a60*/  BRA `(.L_x_71) ;  /* 0x0000000000107947 */ /* 0x000fea0003800000 */
.L_x_64:
[----:B------:R-:W-:Y:S02]  /*3a70*/  MOV R3, 0xffffffff ;  /* 0xffffffff00037802 */ /* 0x000fe40000000f00 */
[----:B------:R-:W-:-:S03]  /*3a80*/  MOV R4, 0x3ab0 ;  /* 0x00003ab000047802 */ /* 0x000fc60000000f00 */
[----:B------:R2:W-:Y:S04]  /*3a90*/  STS [UR6+0x190], R3 ;  /* 0x00019003ff007988 */ /* 0x0005e80008000806 */
[----:B-12--5:R-:W-:Y:S05]  /*3aa0*/  CALL.REL.NOINC `($__internal_1_$__cuda_sm10x_tcgen05_guardrail_trap_phase_invalid_during_alloc) ;  /* 0x0000009400a07944 */ /* 0x026fea0003c00000 */
.L_x_71:
[----:B------:R-:W-:Y:S05]  /*3ab0*/  WARPSYNC.ALL ;  /* 0x0000000000007948 */ /* 0x000fea0003800000 */
[----:B------:R-:W4:Y:S01]  /*3ac0*/  S2UR UR4, SR_CgaCtaId ;  /* 0x00000000000479c3 */ /* 0x000f220000008800 */
[----:B------:R-:W-:Y:S01]  /*3ad0*/  UMOV UR17, 0x400 ;  /* 0x0000040000117882 */ /* 0x000fe20000000000 */
[----:B------:R-:W-:-:S06]  /*3ae0*/  NOP ;  /* 0x0000000000007918 */ /* 0x000fcc0000000000 */
[----:B------:R-:W-:Y:S06]  /*3af0*/  BAR.ARV 0x6, 0xa0 ;  /* 0x0182800000007b1d */ /* 0x000fec0000002000 */
[----:B------:R-:W1:Y:S01]  /*3b00*/  LDCU UR6, c[0x0][0x38c] ;  /* 0x00007180ff0677ac */ /* 0x000e620008000800 */
[----:B------:R-:W-:Y:S01]  /*3b10*/  LOP3.LUT R0, R0, 0xffff, RZ, 0xc0, !PT ;  /* 0x0000ffff00007812 */ /* 0x000fe200078ec0ff */
[----:B--2---:R-:W-:Y:S01]  /*3b20*/  IMAD.MOV.U32 R9, RZ, RZ, 0x1 ;  /* 0x00000001ff097424 */ /* 0x004fe200078e00ff */
[----:B------:R-:W-:Y:S01]  /*3b30*/  LOP3.LUT R2, R2, 0xffff, RZ, 0xc0, !PT ;  /* 0x0000ffff02027812 */ /* 0x000fe200078ec0ff */
[----:B------:R-:W-:Y:S01]  /*3b40*/  IMAD.MOV.U32 R8, RZ, RZ, RZ ;  /* 0x000000ffff087224 */ /* 0x000fe200078e00ff */
[----:B------:R-:W-:Y:S01]  /*3b50*/  R2UR UR30, R0 ;  /* 0x00000000001e72ca */ /* 0x000fe200000e0000 */
[----:B------:R-:W-:Y:S01]  /*3b60*/  UMOV UR24, URZ ;  /* 0x000000ff00187c82 */ /* 0x000fe20008000000 */
[----:B------:R-:W-:Y:S01]  /*3b70*/  R2UR UR20, R2 ;  /* 0x00000000021472ca */ /* 0x000fe200000e0000 */
[----:B------:R-:W-:Y:S01]  /*3b80*/  UMOV UR15, URZ ;  /* 0x000000ff000f7c82 */ /* 0x000fe20008000000 */
[----:B------:R-:W-:Y:S01]  /*3b90*/  UMOV UR14, URZ ;  /* 0x000000ff000e7c82 */ /* 0x000fe20008000000 */
[----:B----4-:R-:W-:-:S02]  /*3ba0*/  ULEA UR17, UR4, UR17, 0x18 ;  /* 0x0000001104117291 */ /* 0x010fc4000f8ec0ff */
[----:B------:R-:W-:Y:S02]  /*3bb0*/  UISETP.NE.AND UP3, UPT, UR33, URZ, UPT ;  /* 0x000000ff2100728c */ /* 0x000fe4000bf65270 */
[----:B------:R-:W-:Y:S02]  /*3bc0*/  UIADD3 UR5, UPT, UPT, UR17, 0xc400, URZ ;  /* 0x0000c40011057890 */ /* 0x000fe4000fffe0ff */
[----:B------:R-:W-:Y:S02]  /*3bd0*/  UIADD3 UR4, UPT, UPT, UR17, 0x22400, URZ ;  /* 0x0002240011047890 */ /* 0x000fe4000fffe0ff */
[----:B-1----:R-:W-:Y:S01]  /*3be0*/  UIADD3 UR6, UPT, UPT, UR6, 0x3f, URZ ;  /* 0x0000003f06067890 */ /* 0x002fe2000fffe0ff */
[----:B---3--:R-:W1:Y:S01]  /*3bf0*/  LDS R3, [UR17+0x190] ;  /* 0x00019011ff037984 */ /* 0x008e620008000800 */
[----:B------:R-:W-:Y:S02]  /*3c00*/  USHF.R.U32.HI UR5, URZ, 0x4, UR5 ;  /* 0x00000004ff057899 */ /* 0x000fe40008011605 */
[----:B------:R-:W-:-:S02]  /*3c10*/  USHF.R.S32.HI UR25, URZ, 0x1f, UR6 ;  /* 0x0000001fff197899 */ /* 0x000fc40008011406 */
[----:B------:R-:W-:Y:S02]  /*3c20*/  USHF.R.U32.HI UR4, URZ, 0x4, UR4 ;  /* 0x00000004ff047899 */ /* 0x000fe40008011604 */
[----:B------:R-:W-:Y:S02]  /*3c30*/  ULEA.HI UR25, UR25, UR6, URZ, 0x6 ;  /* 0x0000000619197291 */ /* 0x000fe4000f8f30ff */
[----:B------:R-:W-:Y:S02]  /*3c40*/  ULOP3.LUT UR5, UR5, 0x3fff, URZ, 0xc0, !UPT ;  /* 0x00003fff05057892 */ /* 0x000fe4000f8ec0ff */
[----:B------:R-:W-:Y:S02]  /*3c50*/  USHF.R.S32.HI UR25, URZ, 0x6, UR25 ;  /* 0x00000006ff197899 */ /* 0x000fe40008011419 */
[----:B------:R-:W-:Y:S02]  /*3c60*/  ULOP3.LUT UR22, UR4, 0x3fff, URZ, 0xc0, !UPT ;  /* 0x00003fff04167892 */ /* 0x000fe4000f8ec0ff */
[----:B------:R-:W-:-:S02]  /*3c70*/  UISETP.LT.AND UP0, UPT, UR25, 0x1, UPT ;  /* 0x000000011900788c */ /* 0x000fc4000bf01270 */
[----:B------:R-:W-:Y:S02]  /*3c80*/  ULOP3.LUT UR21, UR5, 0x10000, URZ, 0xfc, !UPT ;  /* 0x0001000005157892 */ /* 0x000fe4000f8efcff */
[----:B------:R-:W-:Y:S02]  /*3c90*/  ULOP3.LUT UR22, UR22, 0x10000, URZ, 0xfc, !UPT ;  /* 0x0001000016167892 */ /* 0x000fe4000f8efcff */
[----:B------:R-:W-:Y:S01]  /*3ca0*/  USEL UR31, UR25, 0x1, !UP0 ;  /* 0x00000001191f7887 */ /* 0x000fe2000c000000 */
[----:B------:R-:W-:Y:S01]  /*3cb0*/  UMOV UR28, 0x0 ;  /* 0x00000000001c7882 */ /* 0x000fe20000000000 */
[----:B------:R-:W-:Y:S01]  /*3cc0*/  UMOV UR29, 0x10400490 ;  /* 0x10400490001d7882 */ /* 0x000fe20000000000 */
[----:B------:R-:W-:Y:S01]  /*3cd0*/  UMOV UR26, 0x0 ;  /* 0x00000000001a7882 */ /* 0x000fe20000000000 */
[----:B------:R-:W-:Y:S01]  /*3ce0*/  UMOV UR27, 0x10400490 ;  /* 0x10400490001b7882 */ /* 0x000fe20000000000 */
[----:B-1----:R-:W-:Y:S02]  /*3cf0*/  R2UR UR32, R3 ;  /* 0x00000000032072ca */ /* 0x002fe400000e0000 */
[----:B------:R-:W-:-:S13]  /*3d00*/  CS2R R2, SRZ ;  /* 0x0000000000027805 */ /* 0x000fda000001ff00 */
.L_x_82:
[C---:B------:R-:W-:Y:S02]  /*3d10*/  LEA R0, R8.reuse, UR17, 0x3 ;  /* 0x0000001108007c11 */ /* 0x040fe4000f8e18ff */
[----:B------:R-:W-:Y:S02]  /*3d20*/  SHF.L.U32 R5, R3, 0x1f, RZ ;  /* 0x0000001f03057819 */ /* 0x000fe400000006ff */
[----:B------:R-:W-:Y:S02]  /*3d30*/  LEA R4, R8, UR17, 0x4 ;  /* 0x0000001108047c11 */ /* 0x000fe4000f8e20ff */
[----:B------:R-:W1:Y:S02]  /*3d40*/  SYNCS.PHASECHK.TRANS64.TRYWAIT P0, [R0+URZ+0x100], R5 ;  /* 0x00010005000075a7 */ /* 0x000e6400080011ff */
[----:B-1-3--:R-:W-:Y:S05]  /*3d50*/  @!P0 BRA `(.L_x_75) ;  /* 0x0000008c00288947 */ /* 0x00afea0003800000 */
.L_x_184:
[----:B-1----:R-:W1:Y:S01]  /*3d60*/  LDS.128 R4, [R4+0x170] ;  /* 0x0001700004047984 */ /* 0x002e620000000c00 */
[----:B------:R-:W-:Y:S02]  /*3d70*/  VIADD R0, R0, 0x110 ;  /* 0x0000011000007836 */ /* 0x000fe40000000000 */
[----:B------:R-:W-:Y:S01]  /*3d80*/  VIADD R8, R8, 0x1 ;  /* 0x0000000108087836 */ /* 0x000fe20000000000 */
[----:B------:R-:W-:Y:S01]  /*3d90*/  @!PT LDS RZ, [RZ] ;  /* 0x00000000fffff984 */ /* 0x000fe20000000800 */
[----:B------:R-:W-:Y:S01]  /*3da0*/  @!PT LDS RZ, [RZ] ;  /* 0x00000000fffff984 */ /* 0x000fe20000000800 */
[----:B------:R-:W-:Y:S01]  /*3db0*/  @!PT LDS RZ, [RZ] ;  /* 0x00000000fffff984 */ /* 0x000fe20000000800 */
[----:B------:R-:W-:Y:S01]  /*3dc0*/  @!PT LDS RZ, [RZ] ;  /* 0x00000000fffff984 */ /* 0x000fe20000000800 */
[----:B------:R2:W-:Y:S06]  /*3dd0*/  MEMBAR.ALL.CTA ;  /* 0x0000000000007992 */ /* 0x0005ec0000008000 */
[----:B--2---:R-:W2:Y:S01]  /*3de0*/  FENCE.VIEW.ASYNC.S ;  /* 0x00000000000073c6 */ /* 0x004ea20000000000 */
[----:B------:R-:W-:-:S04]  /*3df0*/  PRMT R0, RZ, 0x654, R0 ;  /* 0x00000654ff007816 */ /* 0x000fc80000000000 */
[----:B--2---:R2:W-:Y:S01]  /*3e00*/  SYNCS.ARRIVE.TRANS64.RED.A1T0 RZ, [R0+URZ], RZ ;  /* 0x000000ff00ff79a7 */ /* 0x0045e200081004ff */
[----:B-1----:R-:W-:Y:S01]  /*3e10*/  LOP3.LUT P1, RZ, R6, 0x1, RZ, 0xc0, !PT ;  /* 0x0000000106ff7812 */ /* 0x002fe2000782c0ff */
[----:B--2---:R-:W-:-:S12]  /*3e20*/  BRA.U UP3, `(.L_x_76) ;  /* 0x0000000103e07547 */ /* 0x004fd8000b800000 */
[----:B------:R-:W1:Y:S01]  /*3e30*/  LDCU UR4, c[0x0][0x38c] ;  /* 0x00007180ff0477ac */ /* 0x000e620008000800 */
[----:B------:R-:W-:Y:S02]  /*3e40*/  PLOP3.LUT P2, PT, PT, PT, PT, 0x80, 0x8 ;  /* 0x000000000008781c */ /* 0x000fe40003f4f070 */
[----:B------:R-:W-:Y:S01]  /*3e50*/  SHF.L.U32 R5, R9, 0x1f, RZ ;  /* 0x0000001f09057819 */ /* 0x000fe200000006ff */
[----:B------:R-:W-:Y:S02]  /*3e60*/  ULEA UR23, UR24, UR17, 0x3 ;  /* 0x0000001118177291 */ /* 0x000fe4000f8e18ff */
[----:B------:R-:W-:Y:S02]  /*3e70*/  ULEA UR18, UR24, UR32, 0x8 ;  /* 0x0000002018127291 */ /* 0x000fe4000f8e40ff */
[----:B-1----:R-:W-:-:S06]  /*3e80*/  UISETP.GE.AND UP0, UPT, UR4, 0x1, UPT ;  /* 0x000000010400788c */ /* 0x002fcc000bf06270 */
[----:B------:R-:W-:-:S05]  /*3e90*/  PLOP3.LUT P0, PT, PT, PT, UP0, 0x80, 0x8 ;  /* 0x000000000008781c */ /* 0x000fca0003f0f008 */
[----:B------:R-:W-:-:S08]  /*3ea0*/  @UP0 ULEA UR4, UR15, UR17, 0x3 ;  /* 0x000000110f040291 */ /* 0x000fd0000f8e18ff */
[----:B------:R-:W-:-:S04]  /*3eb0*/  @P0 SHF.L.U32 R0, R2, 0x1f, RZ ;  /* 0x0000001f02000819 */ /* 0x000fc800000006ff */
[----:B------:R1:W2:Y:S01]  /*3ec0*/  @P0 SYNCS.PHASECHK.TRANS64.TRYWAIT P2, [UR4], R0 ;  /* 0x00000000ff0005a7 */ /* 0x0002a20008041104 */
[----:B------:R-:W3:Y:S02]  /*3ed0*/  SYNCS.PHASECHK.TRANS64.TRYWAIT P0, [UR23+0x130], R5 ;  /* 0x00013005ff0075a7 */ /* 0x000ee40008001117 */
[----:B-123--:R-:W-:Y:S05]  /*3ee0*/  @!P0 BRA `(.L_x_77) ;  /* 0x0000008800d88947 */ /* 0x00efea0003800000 */
.L_x_186:
[----:B------:R-:W-:Y:S01]  /*3ef0*/  UMOV UR19, UR14 ;  /* 0x0000000e00137c82 */ /* 0x000fe20008000000 */
[----:B------:R-:W-:Y:S05]  /*3f00*/  BRA.U !UP0, `(.L_x_78) ;  /* 0x0000000108987547 */ /* 0x000fea000b800000 */
[----:B------:R-:W-:Y:S02]  /*3f10*/  UIADD3 UR19, UPT, UPT, UR31, UR14, URZ ;  /* 0x0000000e1f137290 */ /* 0x000fe4000fffe0ff */
[----:B------:R-:W-:Y:S01]  /*3f20*/  UPLOP3.LUT UP2, UPT, UPT, UPT, UPT, 0x40, 0x4 ;  /* 0x000000000004789c */ /* 0x000fe20003f4e870 */
[----:B------:R-:W-:Y:S01]  /*3f30*/  UMOV UR16, UR25 ;  /* 0x0000001900107c82 */ /* 0x000fe20008000000 */
[----:B------:R-:W-:-:S09]  /*3f40*/  UMOV UR6, UR15 ;  /* 0x0000000f00067c82 */ /* 0x000fd20008000000 */
.L_x_81:
[----:B--2---:R-:W-:Y:S01]  /*3f50*/  ULEA UR5, UR6, UR17, 0x3 ;  /* 0x0000001106057291 */ /* 0x004fe2000f8e18ff */
[----:B---3--:R-:W-:Y:S11]  /*3f60*/  @P2 BRA `(.L_x_79) ;  /* 0x00000000000c2947 */ /* 0x008ff60003800000 */
[----:B-1----:R-:W-:Y:S04]  /*3f70*/  SHF.L.U32 R5, R2, 0x1f, RZ ;  /* 0x0000001f02057819 */ /* 0x002fe800000006ff */
[----:B------:R-:W1:Y:S02]  /*3f80*/  SYNCS.PHASECHK.TRANS64.TRYWAIT P0, [UR5], R5 ;  /* 0x00000005ff0075a7 */ /* 0x000e640008001105 */
[----:B-1----:R-:W-:Y:S05]  /*3f90*/  @!P0 BRA `(.L_x_80) ;  /* 0x0000008800c48947 */ /* 0x002fea0003800000 */
.L_x_79:
[----:B------:R-:W-:Y:S01]  /*3fa0*/  UISETP.NE.AND UP0, UPT, UR16, 0x1, UPT ;  /* 0x000000011000788c */ /* 0x000fe2000bf05270 */
[----:B------:R-:W-:Y:S01]  /*3fb0*/  PLOP3.LUT P2, PT, PT, PT, PT, 0x80, 0x8 ;  /* 0x000000000008781c */ /* 0x000fe20003f4f070 */
[----:B------:R-:W-:Y:S02]  /*3fc0*/  UIADD3 UR4, UPT, UPT, UR6, 0x1, URZ ;  /* 0x0000000106047890 */ /* 0x000fe4000fffe0ff */
[----:B------:R-:W-:Y:S02]  /*3fd0*/  ULEA UR12, UR6, UR22, 0x9 ;  /* 0x00000016060c7291 */ /* 0x000fe4000f8e48ff */
[----:B------:R-:W-:Y:S01]  /*3fe0*/  UISETP.NE.AND UP1, UPT, UR4, 0xb, UPT ;  /* 0x0000000b0400788c */ /* 0x000fe2000bf25270 */
[----:B------:R-:W-:Y:S01]  /*3ff0*/  PLOP3.LUT P0, PT, PT, PT, UP0, 0x80, 0x8 ;  /* 0x000000000008781c */ /* 0x000fe20003f0f008 */
[----:B------:R-:W-:Y:S02]  /*4000*/  UIADD3 UR10, UPT, UPT, UR12, 0x2, URZ ;  /* 0x000000020c0a7890 */ /* 0x000fe4000fffe0ff */
[----:B------:R-:W-:Y:S02]  /*4010*/  USEL UR7, URZ, 0x1, UP1 ;  /* 0x00000001ff077887 */ /* 0x000fe40008800000 */
[----:B------:R-:W-:Y:S02]  /*4020*/  USEL UR15, UR4, URZ, UP1 ;  /* 0x000000ff040f7287 */ /* 0x000fe40008800000 */
[----:B------:R-:W-:Y:S02]  /*4030*/  UIADD3 UR14, UPT, UPT, UR14, 0x1, URZ ;  /* 0x000000010e0e7890 */ /* 0x000fe4000fffe0ff */
[----:B------:R-:W-:Y:S01]  /*4040*/  @UP0 ULEA UR4, UR15, UR17, 0x3 ;  /* 0x000000110f040291 */ /* 0x000fe2000f8e18ff */
[----:B------:R-:W-:Y:S01]  /*4050*/  LOP3.LUT R2, R2, UR7, RZ, 0x3c, !PT ;  /* 0x0000000702027c12 */ /* 0x000fe2000f8e3cff */
[----:B------:R-:W-:Y:S01]  /*4060*/  UIADD3 UR7, UPT, UPT, UR5, 0x58, URZ ;  /* 0x0000005805077890 */ /* 0x000fe2000fffe0ff */
[----:B------:R-:W-:Y:S02]  /*4070*/  UMOV UR13, 0x80004020 ;  /* 0x80004020000d7882 */ /* 0x000fe40000000000 */
[----:B-1----:R-:W-:Y:S01]  /*4080*/  @P0 SHF.L.U32 R0, R2, 0x1f, RZ ;  /* 0x0000001f02000819 */ /* 0x002fe200000006ff */
[----:B------:R-:W-:Y:S01]  /*4090*/  UMOV UR5, 0x80004020 ;  /* 0x8000402000057882 */ /* 0x000fe20000000000 */
[----:B------:R-:W-:Y:S01]  /*40a0*/  UMOV UR11, 0x80004020 ;  /* 0x80004020000b7882 */ /* 0x000fe20000000000 */
[----:B------:R-:W-:Y:S01]  /*40b0*/  UMOV UR9, 0x80004020 ;  /* 0x8000402000097882 */ /* 0x000fe20000000000 */
[----:B------:R2:W3:Y:S01]  /*40c0*/  @P0 SYNCS.PHASECHK.TRANS64.TRYWAIT P2, [UR4], R0 ;  /* 0x00000000ff0005a7 */ /* 0x0004e20008041104 */
[----:B------:R-:W-:Y:S02]  /*40d0*/  ULEA UR4, UR6, UR21, 0x9 ;  /* 0x0000001506047291 */ /* 0x000fe4000f8e48ff */
[----:B------:R-:W-:Y:S02]  /*40e0*/  UISETP.NE.AND UP0, UPT, UR14, UR19, UPT ;  /* 0x000000130e00728c */ /* 0x000fe4000bf05270 */
[----:B------:R-:W-:Y:S02]  /*40f0*/  UIADD3 UR8, UPT, UPT, UR4, 0x2, URZ ;  /* 0x0000000204087890 */ /* 0x000fe4000fffe0ff */
[----:B------:R-:W-:Y:S01]  /*4100*/  UIADD3 UR16, UPT, UPT, UR16, -0x1, URZ ;  /* 0xffffffff10107890 */ /* 0x000fe2000fffe0ff */
[----:B------:R-:W-:Y:S02]  /*4110*/  UMOV UR6, UR15 ;  /* 0x0000000f00067c82 */ /* 0x000fe40008000000 */
[----:B------:R2:W-:Y:S01]  /*4120*/  UTCQMMA.2CTA gdesc[UR4], gdesc[UR12], tmem[UR18], tmem[UR28], idesc[UR29], UP2 ;  /* 0x00ff1c0c040075ea */ /* 0x0005e20009200312 */
[----:B------:R-:W-:Y:S03]  /*4130*/  UPLOP3.LUT UP2, UPT, UPT, UPT, UPT, 0x80, 0x8 ;  /* 0x000000000008789c */ /* 0x000fe60003f4f070 */
[----:B------:R2:W-:Y:S01]  /*4140*/  UTCQMMA.2CTA gdesc[UR8], gdesc[UR10], tmem[UR18], tmem[UR26], idesc[UR27], UPT ;  /* 0x00ff1a0a080075ea */ /* 0x0005e2000ba00312 */
[----:B------:R2:W-:Y:S01]  /*4150*/  UTCBAR.2CTA.MULTICAST [UR7], URZ, UR20 ;  /* 0x000000ff070073e9 */ /* 0x0005e20008200814 */
[----:B------:R-:W-:Y:S06]  /*4160*/  BRA.U UP0, `(.L_x_81) ;  /* 0xfffffffd00787547 */ /* 0x000fec000b83ffff */
.L_x_78:
[----:B--2---:R-:W-:Y:S01]  /*4170*/  UIADD3 UR4, UPT, UPT, UR23, 0x120, URZ ;  /* 0x0000012017047890 */ /* 0x004fe2000fffe0ff */
[----:B------:R-:W-:-:S08]  /*4180*/  UMOV UR14, UR19 ;  /* 0x00000013000e7c82 */ /* 0x000fd00008000000 */
[----:B------:R2:W-:Y:S01]  /*4190*/  UTCBAR.2CTA.MULTICAST [UR4], URZ, UR30 ;  /* 0x000000ff040073e9 */ /* 0x0005e2000820081e */
[----:B------:R-:W-:Y:S02]  /*41a0*/  NOP ;  /* 0x0000000000007918 */ /* 0x000fe40000000000 */
.L_x_76:
[----:B--2---:R-:W-:Y:S01]  /*41b0*/  UIADD3 UR4, UPT, UPT, UR24, 0x1, URZ ;  /* 0x0000000118047890 */ /* 0x004fe2000fffe0ff */
[----:B------:R-:W-:-:S03]  /*41c0*/  ISETP.NE.AND P0, PT, R8, 0x2, PT ;  /* 0x000000020800780c */ /* 0x000fc60003f05270 */
[----:B------:R-:W-:Y:S01]  /*41d0*/  UISETP.NE.AND UP0, UPT, UR4, 0x2, UPT ;  /* 0x000000020400788c */ /* 0x000fe2000bf05270 */
[----:B-1----:R-:W-:Y:S02]  /*41e0*/  SEL R0, RZ, 0x1, P0 ;  /* 0x00000001ff007807 */ /* 0x002fe40000000000 */
[----:B------:R-:W-:Y:S01]  /*41f0*/  SEL R8, R8, RZ, P0 ;  /* 0x000000ff08087207 */ /* 0x000fe20000000000 */
[----:B------:R-:W-:Y:S01]  /*4200*/  USEL UR5, URZ, 0x1, UP0 ;  /* 0x00000001ff057887 */ /* 0x000fe20008000000 */
[----:B------:R-:W-:Y:S01]  /*4210*/  LOP3.LUT R3, R3, R0, RZ, 0x3c, !PT ;  /* 0x0000000003037212 */ /* 0x000fe200078e3cff */
[----:B------:R-:W-:-:S04]  /*4220*/  USEL UR24, UR4, URZ, UP0 ;  /* 0x000000ff04187287 */ /* 0x000fc80008000000 */
[----:B------:R-:W-:Y:S01]  /*4230*/  LOP3.LUT R9, R9, UR5, RZ, 0x3c, !PT ;  /* 0x0000000509097c12 */ /* 0x000fe2000f8e3cff */
[----:B------:R-:W-:Y:S07]  /*4240*/  @P1 BRA `(.L_x_82) ;  /* 0xfffffff800b01947 */ /* 0x000fee000383ffff */
[----:B------:R-:W1:Y:S01]  /*4250*/  S2UR UR8, SR_CgaCtaId ;  /* 0x00000000000879c3 */ /* 0x000e620000008800 */
[----:B------:R-:W-:Y:S01]  /*4260*/  ELECT P0, URZ, PT ;  /* 0x0000000000ff782f */ /* 0x000fe20003800000 */
[----:B------:R-:W-:Y:S01]  /*4270*/  HFMA2 R0, -RZ, RZ, 0, 5.9604644775390625e-08 ;  /* 0x00000001ff007431 */ /* 0x000fe200000001ff */
[----:B------:R-:W-:-:S05]  /*4280*/  UMOV UR4, 0x40 ;  /* 0x0000004000047882 */ /* 0x000fca0000000000 */
[----:B------:R-:W-:Y:S01]  /*4290*/  UVIRTCOUNT.DEALLOC.SMPOOL 0x80 ;  /* 0x000000800000784c */ /* 0x000fe20000000000 */
[----:B------:R-:W-:Y:S02]  /*42a0*/  UISETP.NE.AND UP0, UPT, UR33, URZ, UPT ;  /* 0x000000ff2100728c */ /* 0x000fe4000bf05270 */
[----:B-1----:R-:W-:-:S09]  /*42b0*/  ULEA UR8, UR8, UR4, 0x18 ;  /* 0x0000000408087291 */ /* 0x002fd2000f8ec0ff */
[----:B------:R1:W-:Y:S01]  /*42c0*/  @P0 STS.U8 [UR8+0x1c], R0 ;  /* 0x00001c00ff000988 */ /* 0x0003e20008000008 */
[----:B------:R-:W-:Y:S05]  /*42d0*/  BRA.U UP0, `(.L_x_83) ;  /* 0x0000000100587547 */ /* 0x000fea000b800000 */
[----:B------:R-:W-:Y:S01]  /*42e0*/  UIADD3 UR5, UPT, UPT, UR17, 0x130, URZ ;  /* 0x0000013011057890 */ /* 0x000fe2000fffe0ff */
[----:B------:R-:W-:-:S03]  /*42f0*/  SHF.L.U32 R3, R9, 0x1f, RZ ;  /* 0x0000001f09037819 */ /* 0x000fc600000006ff */
[----:B------:R-:W-:-:S09]  /*4300*/  ULEA UR4, UR24, UR5, 0x3 ;  /* 0x0000000518047291 */ /* 0x000fd2000f8e18ff */
[----:B------:R-:W2:Y:S02]  /*4310*/  SYNCS.PHASECHK.TRANS64.TRYWAIT P0, [UR4], R3 ;  /* 0x00000003ff0075a7 */ /* 0x000ea40008001104 */
[----:B--2---:R-:W-:Y:S05]  /*4320*/  @!P0 BRA `(.L_x_84) ;  /* 0x0000008400f88947 */ /* 0x004fea0003800000 */
.L_x_189:
[----:B------:R-:W-:-:S04]  /*4330*/  UIADD3 UR4, UPT, UPT, UR24, 0x1, URZ ;  /* 0x0000000118047890 */ /* 0x000fc8000fffe0ff */
[----:B------:R-:W-:-:S04]  /*4340*/  UISETP.NE.AND UP1, UPT, UR4, 0x2, UPT ;  /* 0x000000020400788c */ /* 0x000fc8000bf25270 */
[----:B------:R-:W-:Y:S02]  /*4350*/  USEL UR6, URZ, 0x1, UP1 ;  /* 0x00000001ff067887 */ /* 0x000fe40008800000 */
[----:B------:R-:W-:-:S04]  /*4360*/  USEL UR4, UR4, URZ, UP1 ;  /* 0x000000ff04047287 */ /* 0x000fc80008800000 */
[----:B------:R-:W-:Y:S01]  /*4370*/  ULEA UR4, UR4, UR5, 0x3 ;  /* 0x0000000504047291 */ /* 0x000fe2000f8e18ff */
[----:B-1----:R-:W-:-:S04]  /*4380*/  LOP3.LUT R3, R9, UR6, RZ, 0x3c, !PT ;  /* 0x0000000609037c12 */ /* 0x002fc8000f8e3cff */
[----:B------:R-:W-:Y:S01]  /*4390*/  SHF.L.U32 R3, R3, 0x1f, RZ ;  /* 0x0000001f03037819 */ /* 0x000fe200000006ff */
[----:B------:R-:W-:-:S04]  /*43a0*/  IMAD.U32 R0, RZ, RZ, UR4 ;  /* 0x00000004ff007e24 */ /* 0x000fc8000f8e00ff */
[----:B------:R1:W2:Y:S03]  /*43b0*/  SYNCS.PHASECHK.TRANS64.TRYWAIT P0, [R0+URZ], R3 ;  /* 0x00000003000075a7 */ /* 0x0002a600080011ff */
[----:B--2---:R-:W-:Y:S05]  /*43c0*/  @!P0 NANOSLEEP.SYNCS 0x989680 ;  /* 0x009896800000895d */ /* 0x004fea0003900000 */
[----:B------:R-:W2:Y:S02]  /*43d0*/  @!P0 SYNCS.PHASECHK.TRANS64 P0, [R0+URZ], R3 ;  /* 0x00000003000085a7 */ /* 0x000ea400080010ff */
[----:B--2---:R-:W-:Y:S05]  /*43e0*/  @P0 BRA `(.L_x_85) ;  /* 0x0000000000200947 */ /* 0x004fea0003800000 */
.L_x_86:
[----:B--2---:R2:W4:Y:S02]  /*43f0*/  SYNCS.PHASECHK.TRANS64.TRYWAIT P0, [R0+URZ], R3 ;  /* 0x00000003000075a7 */ /* 0x00452400080011ff */
[----:B----4-:R-:W-:Y:S05]  /*4400*/  @!P0 NANOSLEEP.SYNCS 0x989680 ;  /* 0x009896800000895d */ /* 0x010fea0003900000 */
[----:B------:R-:W4:Y:S02]  /*4410*/  @!P0 SYNCS.PHASECHK.TRANS64 P0, [R0+URZ], R3 ;  /* 0x00000003000085a7 */ /* 0x000f2400080010ff */
[----:B----4-:R-:W-:Y:S05]  /*4420*/  @!P0 BRA `(.L_x_86) ;  /* 0xfffffffc00f08947 */ /* 0x010fea000383ffff */
[----:B------:R-:W-:Y:S05]  /*4430*/  BRA `(.L_x_85) ;  /* 0x00000000000c7947 */ /* 0x000fea0003800000 */
.L_x_83:
[----:B------:R-:W-:-:S04]  /*4440*/  UIADD3 UR4, UPT, UPT, UR17, 0x160, URZ ;  /* 0x0000016011047890 */ /* 0x000fc8000fffe0ff */
[----:B------:R-:W-:-:S09]  /*4450*/  UPRMT UR4, UR34, 0x654, UR4 ;  /* 0x0000065422047896 */ /* 0x000fd20008000004 */
[----:B------:R-:W-:Y:S03]  /*4460*/  SYNCS.ARRIVE.TRANS64.RED.A1T0 RZ, [UR4], RZ ;  /* 0x000000ffffff79a7 */ /* 0x000fe60008100404 */
.L_x_85:
[----:B-12---:R-:W-:Y:S01]  /*4470*/  SHF.L.U32 R3, RZ, 0x1f, RZ ;  /* 0x0000001fff037819 */ /* 0x006fe200000006ff */
[----:B------:R-:W-:Y:S01]  /*4480*/  UIADD3 UR4, UPT, UPT, UR17, 0x160, URZ ;  /* 0x0000016011047890 */ /* 0x000fe2000fffe0ff */
[----:B------:R-:W-:Y:S02]  /*4490*/  PLOP3.LUT P0, PT, PT, PT, UP0, 0x80, 0x8 ;  /* 0x000000000008781c */ /* 0x000fe40003f0f008 */
[----:B------:R-:W1:Y:S02]  /*44a0*/  SYNCS.PHASECHK.TRANS64.TRYWAIT P1, [UR17+0x160], R3 ;  /* 0x00016003ff0075a7 */ /* 0x000e640008021111 */
[----:B-1----:R-:W-:Y:S09]  /*44b0*/  @!P1 BRA `(.L_x_87) ;  /* 0x0000008400ac9947 */ /* 0x002ff20003800000 */
.L_x_191:
[----:B------:R-:W-:Y:S01]  /*44c0*/  @!UP0 UPRMT UR4, UR34, 0x654, UR4 ;  /* 0x0000065422048896 */ /* 0x000fe20008000004 */
[----:B------:R-:W-:Y:S01]  /*44d0*/  UMOV UR5, 0xffff ;  /* 0x0000ffff00057882 */ /* 0x000fe20000000000 */
[----:B------:R-:W-:-:S07]  /*44e0*/  UMOV UR6, 0x1 ;  /* 0x0000000100067882 */ /* 0x000fce0000000000 */
[----:B------:R-:W-:Y:S01]  /*44f0*/  @!P0 SYNCS.ARRIVE.TRANS64.RED.A1T0 RZ, [UR4], RZ ;  /* 0x000000ffffff89a7 */ /* 0x000fe20008100404 */
[----:B------:R-:W-:Y:S01]  /*4500*/  NOP ;  /* 0x0000000000007918 */ /* 0x000fe20000000000 */
[----:B-1----:R-:W1:Y:S01]  /*4510*/  LDS R0, [UR8+0x14] ;  /* 0x00001408ff007984 */ /* 0x002e620008000800 */
[----:B------:R-:W-:-:S04]  /*4520*/  ULOP3.LUT UR4, UR32, 0xffff, URZ, 0xc0, !UPT ;  /* 0x0000ffff20047892 */ /* 0x000fc8000f8ec0ff */
[----:B------:R-:W-:-:S04]  /*4530*/  USHF.R.U32.HI UR4, URZ, 0x5, UR4 ;  /* 0x00000005ff047899 */ /* 0x000fc80008011604 */
[----:B------:R-:W-:Y:S02]  /*4540*/  USHF.L.U32 UR5, UR5, UR4, URZ ;  /* 0x0000000405057299 */ /* 0x000fe400080006ff */
[----:B------:R-:W-:-:S04]  /*4550*/  USHF.L.U32 UR4, UR6, UR4, URZ ;  /* 0x0000000406047299 */ /* 0x000fc800080006ff */
[----:B-1----:R-:W-:-:S04]  /*4560*/  LOP3.LUT R0, R0, UR5, RZ, 0xc0, !PT ;  /* 0x0000000500007c12 */ /* 0x002fc8000f8ec0ff */
[----:B------:R-:W-:-:S13]  /*4570*/  ISETP.NE.AND P0, PT, R0, UR5, PT ;  /* 0x0000000500007c0c */ /* 0x000fda000bf05270 */
[----:B------:R-:W-:Y:S05]  /*4580*/  @P0 BRA `(.L_x_88) ;  /* 0x0000000000580947 */ /* 0x000fea0003800000 */
[----:B------:R-:W1:Y:S02]  /*4590*/  LDS R0, [UR8+0x18] ;  /* 0x00001808ff007984 */ /* 0x000e640008000800 */
[----:B-1----:R-:W-:-:S04]  /*45a0*/  LOP3.LUT R0, R0, UR4, RZ, 0xc0, !PT ;  /* 0x0000000400007c12 */ /* 0x002fc8000f8ec0ff */
[----:B------:R-:W-:-:S13]  /*45b0*/  ISETP.NE.AND P0, PT, R0, UR4, PT ;  /* 0x0000000400007c0c */ /* 0x000fda000bf05270 */
[----:B------:R-:W-:Y:S05]  /*45c0*/  @P0 BRA `(.L_x_89) ;  /* 0x00000000003c0947 */ /* 0x000fea0003800000 */
[----:B------:R-:W1:Y:S01]  /*45d0*/  S2R R2, SR_LANEID ;  /* 0x0000000000027919 */ /* 0x000e620000000000 */
[----:B------:R-:W-:Y:S01]  /*45e0*/  ULOP3.LUT UR5, URZ, UR5, URZ, 0x33, !UPT ;  /* 0x00000005ff057292 */ /* 0x000fe2000f8e33ff */
[----:B------:R-:W-:Y:S01]  /*45f0*/  LOP3.LUT R4, RZ, UR4, RZ, 0x33, !PT ;  /* 0x00000004ff047c12 */ /* 0x000fe2000f8e33ff */
[----:B------:R-:W-:Y:S02]  /*4600*/  VOTEU.ANY UR4, UPT, PT ;  /* 0x0000000000047886 */ /* 0x000fe400038e0100 */
[----:B------:R-:W-:Y:S01]  /*4610*/  UFLO.U32 UR4, UR4 ;  /* 0x00000004000472bd */ /* 0x000fe200080e0000 */
[----:B------:R-:W2:Y:S01]  /*4620*/  REDUX UR6, R4 ;  /* 0x00000000040673c4 */ /* 0x000ea20000000000 */
[----:B------:R-:W-:-:S06]  /*4630*/  IMAD.U32 R0, RZ, RZ, UR5 ;  /* 0x00000005ff007e24 */ /* 0x000fcc000f8e00ff */
[----:B------:R4:W-:Y:S01]  /*4640*/  UTCATOMSWS.AND URZ, UR5 ;  /* 0x0000000500ff79e3 */ /* 0x0009e20008000000 */
[----:B------:R-:W3:Y:S01]  /*4650*/  REDUX UR7, R0 ;  /* 0x00000000000773c4 */ /* 0x000ee20000000000 */
[----:B-1----:R-:W-:Y:S01]  /*4660*/  ISETP.EQ.U32.AND P0, PT, R2, UR4, PT ;  /* 0x0000000402007c0c */ /* 0x002fe2000bf02070 */
[----:B--2---:R-:W-:Y:S01]  /*4670*/  IMAD.U32 R2, RZ, RZ, UR6 ;  /* 0x00000006ff027e24 */ /* 0x004fe2000f8e00ff */
[----:B---3--:R-:W-:-:S11]  /*4680*/  MOV R3, UR7 ;  /* 0x0000000700037c02 */ /* 0x008fd60008000f00 */
[----:B------:R4:W-:Y:S04]  /*4690*/  @P0 ATOMS.AND RZ, [UR8+0x14], R3 ;  /* 0x00001403ffff098c */ /* 0x0009e8000a800008 */
[----:B------:R4:W-:Y:S01]  /*46a0*/  @P0 ATOMS.AND RZ, [UR8+0x18], R2 ;  /* 0x00001802ffff098c */ /* 0x0009e2000a800008 */
[----:B------:R-:W-:Y:S05]  /*46b0*/  BRA `(.L_x_90) ;  /* 0x0000000000147947 */ /* 0x000fea0003800000 */
.L_x_89:
[----:B------:R-:W-:Y:S02]  /*46c0*/  MOV R2, 0x46e0 ;  /* 0x000046e000027802 */ /* 0x000fe40000000f00 */
[----:B---3-5:R-:W-:Y:S05]  /*46d0*/  CALL.REL.NOINC `($__internal_0_$__cuda_sm10x_tcgen05_guardrail_trap_col_being_dealloced_not_returned_by_alloc) ;  /* 0x0000008800887944 */ /* 0x028fea0003c00000 */
[----:B------:R-:W-:Y:S05]  /*46e0*/  BRA `(.L_x_90) ;  /* 0x0000000000087947 */ /* 0x000fea0003800000 */
.L_x_88:
[----:B------:R-:W-:Y:S02]  /*46f0*/  MOV R2, 0x4710 ;  /* 0x0000471000027802 */ /* 0x000fe40000000f00 */
[----:B---3-5:R-:W-:Y:S05]  /*4700*/  CALL.REL.NOINC `($__internal_2_$__cuda_sm10x_tcgen05_guardrail_trap_unallocated_columns_being_dealloced) ;  /* 0x0000008800947944 */ /* 0x028fea0003c00000 */
.L_x_90:
[----:B------:R-:W-:Y:S01]  /*4710*/  NOP ;  /* 0x0000000000007918 */ /* 0x000fe20000000000 */
[----:B----4-:R-:W-:Y:S05]  /*4720*/  EXIT ;  /* 0x000000000000794d */ /* 0x010fea0003800000 */
.L_x_63:
[----:B------:R-:W-:-:S09]  /*4730*/  UISETP.NE.OR UP0, UPT, UR18, 0x3, !UP4 ;  /* 0x000000031200788c */ /* 0x000fd2000e705670 */
[----:B------:R-:W-:Y:S05]  /*4740*/  BRA.U UP0, `(.L_x_91) ;  /* 0x0000001100807547 */ /* 0x000fea000b800000 */
[----:B------:R-:W2:Y:S01]  /*4750*/  LDCU.64 UR4, c[0x0][0x888] ;  /* 0x00011100ff0477ac */ /* 0x000ea20008000a00 */
[----:B------:R-:W3:Y:S01]  /*4760*/  LDC.64 R12, c[0x0][0x348] ;  /* 0x0000d200ff0c7b82 */ /* 0x000ee20000000a00 */
[----:B------:R-:W-:Y:S02]  /*4770*/  HFMA2 R9, -RZ, RZ, 0, 0 ;  /* 0x00000000ff097431 */ /* 0x000fe400000001ff */
[----:B------:R-:W-:Y:S01]  /*4780*/  IMAD.MOV.U32 R11, RZ, RZ, 0x1 ;  /* 0x00000001ff0b7424 */ /* 0x000fe200078e00ff */
[----:B------:R-:W4:Y:S01]  /*4790*/  LDCU UR40, c[0x0][0x370] ;  /* 0x00006e00ff2877ac */ /* 0x000f220008000800 */
[----:B------:R-:W-:Y:S01]  /*47a0*/  IMAD.MOV.U32 R10, RZ, RZ, RZ ;  /* 0x000000ffff0a7224 */ /* 0x000fe200078e00ff */
[----:B------:R-:W-:Y:S01]  /*47b0*/  MOV R3, 0x2000 ;  /* 0x0000200000037802 */ /* 0x000fe20000000f00 */
[----:B------:R-:W4:Y:S01]  /*47c0*/  LDCU.128 UR48, c[0x0][0xb10] ;  /* 0x00016200ff3077ac */ /* 0x000f220008000c00 */
[----:B------:R-:W1:Y:S01]  /*47d0*/  LDCU UR37, c[0x0][0x374] ;  /* 0x00006e80ff2577ac */ /* 0x000e620008000800 */
[----:B------:R-:W1:Y:S01]  /*47e0*/  LDCU.64 UR38, c[0x0][0x890] ;  /* 0x00011200ff2677ac */ /* 0x000e620008000a00 */
[----:B------:R-:W1:Y:S01]  /*47f0*/  LDCU UR15, c[0x0][0xb0c] ;  /* 0x00016180ff0f77ac */ /* 0x000e620008000800 */
[----:B--2---:R-:W-:Y:S01]  /*4800*/  UISETP.NE.U32.AND UP0, UPT, UR4, URZ, UPT ;  /* 0x000000ff0400728c */ /* 0x004fe2000bf05070 */
[----:B------:R-:W2:Y:S01]  /*4810*/  LDCU UR47, c[0x0][0xb20] ;  /* 0x00016400ff2f77ac */ /* 0x000ea20008000800 */
[----:B------:R-:W2:Y:S01]  /*4820*/  LDCU UR4, c[0x0][0xb30] ;  /* 0x00016600ff0477ac */ /* 0x000ea20008000800 */
[----:B------:R-:W-:Y:S01]  /*4830*/  UMOV UR21, 0x400 ;  /* 0x0000040000157882 */ /* 0x000fe20000000000 */
[----:B----4-:R-:W-:-:S02]  /*4840*/  UIMAD.WIDE.U32 UR6, UR40, UR48, URZ ;  /* 0x00000030280672a5 */ /* 0x010fc4000f8e00ff */
[----:B-1----:R-:W-:Y:S02]  /*4850*/  UIMAD.WIDE.U32 UR8, UR37, UR51, URZ ;  /* 0x00000033250872a5 */ /* 0x002fe4000f8e00ff */
[----:B------:R-:W-:Y:S02]  /*4860*/  ULEA UR21, UR45, UR21, 0x18 ;  /* 0x000000152d157291 */ /* 0x000fe4000f8ec0ff */
[----:B------:R-:W-:Y:S02]  /*4870*/  UISETP.NE.U32.AND UP6, UPT, UR38, URZ, UPT ;  /* 0x000000ff2600728c */ /* 0x000fe4000bfc5070 */
[----:B------:R-:W-:Y:S02]  /*4880*/  UIADD3 UR41, UPT, UPT, UR21, 0xc8, URZ ;  /* 0x000000c815297890 */ /* 0x000fe4000fffe0ff */
[----:B------:R-:W-:Y:S02]  /*4890*/  UISETP.NE.AND.EX UP5, UPT, UR5, URZ, UPT, UP0 ;  /* 0x000000ff0500728c */ /* 0x000fe4000bfa5300 */
[----:B------:R-:W-:Y:S01]  /*48a0*/  UISETP.NE.AND UP0, UPT, UR42, 0x1, UPT ;  /* 0x000000012a00788c */ /* 0x000fe2000bf05270 */
[----:B------:R-:W-:Y:S01]  /*48b0*/  UMOV UR6, UR7 ;  /* 0x0000000700067c82 */ /* 0x000fe20008000000 */
[----:B------:R-:W-:Y:S01]  /*48c0*/  UMOV UR43, UR9 ;  /* 0x00000009002b7c82 */ /* 0x000fe20008000000 */
[----:B------:R-:W-:-:S02]  /*48d0*/  UISETP.NE.AND UP0, UPT, UR15, 0x1, UPT ;  /* 0x000000010f00788c */ /* 0x000fc4000bf05270 */
[----:B------:R-:W-:Y:S02]  /*48e0*/  UPLOP3.LUT UP4, UPT, UPT, UPT, UPT, 0x40, 0x4 ;  /* 0x000000000004789c */ /* 0x000fe40003f8e870 */
[----:B------:R-:W-:Y:S01]  /*48f0*/  UISETP.GE.AND UP2, UPT, UR42, 0x1, UPT ;  /* 0x000000012a00788c */ /* 0x000fe2000bf46270 */
[----:B------:R-:W1:Y:S01]  /*4900*/  LDCU.64 UR22, c[0x0][0xb28] ;  /* 0x00016500ff1677ac */ /* 0x000e620008000a00 */
[----:B------:R-:W-:Y:S02]  /*4910*/  UISETP.NE.AND.EX UP6, UPT, UR39, URZ, UPT, UP6 ;  /* 0x000000ff2700728c */ /* 0x000fe4000bfc5360 */
[----:B------:R-:W-:Y:S02]  /*4920*/  UIADD3 UR33, UPT, UPT, UR21, 0xb0, URZ ;  /* 0x000000b015217890 */ /* 0x000fe4000fffe0ff */
[----:B------:R-:W-:Y:S02]  /*4930*/  UIADD3 UR25, UPT, UPT, UR21, 0xb8, URZ ;  /* 0x000000b815197890 */ /* 0x000fe4000fffe0ff */
[----:B------:R-:W-:-:S02]  /*4940*/  UIADD3 UR17, UPT, UPT, UR21, 0xc0, URZ ;  /* 0x000000c015117890 */ /* 0x000fc4000fffe0ff */
[----:B------:R-:W-:Y:S02]  /*4950*/  UPRMT UR41, UR45, 0x654, UR41 ;  /* 0x000006542d297896 */ /* 0x000fe40008000029 */
[----:B------:R-:W-:Y:S02]  /*4960*/  USHF.R.U32.HI UR44, URZ, UR49, UR6 ;  /* 0x00000031ff2c7299 */ /* 0x000fe40008011606 */
[----:B--2---:R-:W-:Y:S02]  /*4970*/  USHF.R.U32.HI UR43, URZ, UR47, UR43 ;  /* 0x0000002fff2b7299 */ /* 0x004fe4000801162b */
[----:B------:R-:W-:Y:S02]  /*4980*/  UISETP.NE.AND UP0, UPT, UR50, 0x1, UPT ;  /* 0x000000013200788c */ /* 0x000fe4000bf05270 */
[----:B---3--:R-:W-:-:S11]  /*4990*/  UISETP.NE.AND UP3, UPT, UR4, 0x1, UPT ;  /* 0x000000010400788c */ /* 0x008fd6000bf65270 */
.L_x_102:
[C---:B------:R-:W-:Y:S02]  /*49a0*/  LEA R8, R10.reuse, UR21, 0x3 ;  /* 0x000000150a087c11 */ /* 0x040fe4000f8e18ff */
[----:B------:R-:W-:Y:S02]  /*49b0*/  SHF.L.U32 R5, R9, 0x1f, RZ ;  /* 0x0000001f09057819 */ /* 0x000fe400000006ff */
[----:B------:R-:W-:Y:S02]  /*49c0*/  LEA R6, R10, UR21, 0x4 ;  /* 0x000000150a067c11 */ /* 0x000fe4000f8e20ff */
[----:B--2---:R-:W2:Y:S02]  /*49d0*/  SYNCS.PHASECHK.TRANS64.TRYWAIT P0, [R8+URZ+0x100], R5 ;  /* 0x00010005080075a7 */ /* 0x004ea400080011ff */
[----:B--2---:R-:W-:Y:S05]  /*49e0*/  @!P0 BRA `(.L_x_92) ;  /* 0x0000008000788947 */ /* 0x004fea0003800000 */
.L_x_192:
[----:B--2---:R-:W2:Y:S01]  /*49f0*/  LDS.128 R4, [R6+0x170] ;  /* 0x0001700006047984 */ /* 0x004ea20000000c00 */
[----:B------:R-:W-:Y:S01]  /*4a00*/  UISETP.GE.AND UP0, UPT, UR42, 0x1, UPT ;  /* 0x000000012a00788c */ /* 0x000fe2000bf06270 */
[----:B------:R-:W-:Y:S01]  /*4a10*/  @!PT LDS RZ, [RZ] ;  /* 0x00000000fffff984 */ /* 0x000fe20000000800 */
[----:B------:R-:W-:Y:S01]  /*4a20*/  @!PT LDS RZ, [RZ] ;  /* 0x00000000fffff984 */ /* 0x000fe20000000800 */
[----:B------:R-:W-:Y:S01]  /*4a30*/  @!PT LDS RZ, [RZ] ;  /* 0x00000000fffff984 */ /* 0x000fe20000000800 */
[----:B------:R-:W-:Y:S01]  /*4a40*/  @!PT LDS RZ, [RZ] ;  /* 0x00000000fffff984 */ /* 0x000fe20000000800 */
[----:B------:R3:W-:Y:S06]  /*4a50*/  MEMBAR.ALL.CTA ;  /* 0x0000000000007992 */ /* 0x0007ec0000008000 */
[----:B---3--:R-:W3:Y:S01]  /*4a60*/  FENCE.VIEW.ASYNC.S ;  /* 0x00000000000073c6 */ /* 0x008ee20000000000 */
[----:B--2---:R-:W-:Y:S11]  /*4a70*/  LOP3.LUT P0, RZ, R6, 0x1, RZ, 0xc0, !PT ;  /* 0x0000000106ff7812 */ /* 0x004ff6000780c0ff */
[----:B------:R-:W-:Y:S02]  /*4a80*/  @!UPT UIADD3 URZ, UPT, UPT, URZ, URZ, URZ ;  /* 0x000000fffffff290 */ /* 0x000fe4000fffe0ff */
[----:B---3--:R-:W-:Y:S01]  /*4a90*/  VOTEU.ANY UP2, P0 ;  /* 0x0000000000ff7886 */ /* 0x008fe20000040100 */
[----:B------:R-:W-:Y:S11]  /*4aa0*/  PLOP3.LUT P0, PT, PT, PT, UP2, 0x80, 0x8 ;  /* 0x000000000008781c */ /* 0x000ff60003f0f028 */
[----:B------:R-:W-:Y:S02]  /*4ab0*/  @!UPT UIADD3 URZ, UPT, UPT, URZ, URZ, URZ ;  /* 0x000000fffffff290 */ /* 0x000fe4000fffe0ff */
[----:B------:R-:W-:Y:S02]  /*4ac0*/  @P0 SHF.R.U32.HI R0, RZ, 0x10, R5 ;  /* 0x00000010ff000819 */ /* 0x000fe40000011605 */
[----:B------:R-:W-:Y:S02]  /*4ad0*/  @P0 MOV R2, R4 ;  /* 0x0000000400020202 */ /* 0x000fe40000000f00 */
[----:B------:R-:W-:Y:S01]  /*4ae0*/  @P0 R2UR UR4, R0 ;  /* 0x00000000000402ca */ /* 0x000fe200000e0000 */
[----:B------:R-:W-:Y:S01]  /*4af0*/  VIADD R0, R8, 0x110 ;  /* 0x0000011008007836 */ /* 0x000fe20000000000 */
[----:B------:R-:W-:Y:S02]  /*4b00*/  @P0 LOP3.LUT R4, R5, 0xffff, RZ, 0xc0, !PT ;  /* 0x0000ffff05040812 */ /* 0x000fe400078ec0ff */
[----:B------:R-:W-:Y:S02]  /*4b10*/  @P0 R2UR UR6, R2 ;  /* 0x00000000020602ca */ /* 0x000fe400000e0000 */
[----:B------:R-:W-:Y:S02]  /*4b20*/  PRMT R0, RZ, 0x654, R0 ;  /* 0x00000654ff007816 */ /* 0x000fe40000000000 */
[----:B------:R-:W-:Y:S02]  /*4b30*/  @P0 R2UR UR5, R4 ;  /* 0x00000000040502ca */ /* 0x000fe400000e0000 */
[----:B------:R2:W-:Y:S03]  /*4b40*/  SYNCS.ARRIVE.TRANS64.RED.A1T0 RZ, [R0+URZ], RZ ;  /* 0x000000ff00ff79a7 */ /* 0x0005e600081004ff */
[----:B------:R-:W-:Y:S04]  /*4b50*/  @UP2 UMOV UR29, UR4 ;  /* 0x00000004001d2c82 */ /* 0x000fe80008000000 */
[----:B------:R-:W-:Y:S04]  /*4b60*/  @UP2 UMOV UR14, UR6 ;  /* 0x00000006000e2c82 */ /* 0x000fe80008000000 */
[----:B------:R-:W-:Y:S01]  /*4b70*/  @UP2 UMOV UR13, UR5 ;  /* 0x00000005000d2c82 */ /* 0x000fe20008000000 */
[----:B------:R-:W-:Y:S05]  /*4b80*/  BRA.U !UP0, `(.L_x_93) ;  /* 0x0000000108c07547 */ /* 0x000fea000b800000 */
[----:B------:R-:W-:Y:S02]  /*4b90*/  UIMAD.WIDE.U32 UR18, UR13, UR51, URZ ;  /* 0x000000330d1272a5 */ /* 0x000fe4000f8e00ff */
[----:B------:R-:W-:Y:S02]  /*4ba0*/  UP2UR UR16, UPR, URZ, 0x4 ;  /* 0x00000004ff107883 */ /* 0x000fe40008000000 */
[----:B------:R-:W-:Y:S02]  /*4bb0*/  UISETP.NE.AND UP2, UPT, UR50, 0x1, UPT ;  /* 0x000000013200788c */ /* 0x000fe4000bf45270 */
[----:B------:R-:W-:Y:S02]  /*4bc0*/  UIMAD.WIDE.U32 UR26, UR14, UR48, URZ ;  /* 0x000000300e1a72a5 */ /* 0x000fe4000f8e00ff */
[----:B------:R-:W-:Y:S02]  /*4bd0*/  USEL UR4, UR37, UR43, !UP2 ;  /* 0x0000002b25047287 */ /* 0x000fe4000d000000 */
[----:B------:R-:W-:Y:S02]  /*4be0*/  UISETP.NE.AND UP0, UPT, UR15, 0x1, UPT ;  /* 0x000000010f00788c */ /* 0x000fe4000bf05270 */
[----:B------:R-:W-:Y:S02]  /*4bf0*/  UP2UR UR20, UPR, URZ, 0x2 ;  /* 0x00000002ff147883 */ /* 0x000fe40008000000 */
[----:B------:R-:W-:Y:S02]  /*4c00*/  UISETP.NE.AND UP1, UPT, UR42, 0x1, UPT ;  /* 0x000000012a00788c */ /* 0x000fe4000bf25270 */
[----:B-1----:R-:W-:Y:S02]  /*4c10*/  UIMAD.WIDE.U32 UR8, UR4, UR22, URZ ;  /* 0x00000016040872a5 */ /* 0x002fe4000f8e00ff */
[----:B------:R-:W-:Y:S01]  /*4c20*/  USEL UR7, UR40, UR44, !UP0 ;  /* 0x0000002c28077287 */ /* 0x000fe2000c000000 */
[----:B------:R-:W-:Y:S02]  /*4c30*/  UMOV UR5, UR19 ;  /* 0x0000001300057c82 */ /* 0x000fe40008000000 */
[----:B------:R-:W-:Y:S02]  /*4c40*/  USHF.R.U32.HI UR6, URZ, UR47, UR5 ;  /* 0x0000002fff067299 */ /* 0x000fe40008011605 */
[----:B------:R-:W-:Y:S02]  /*4c50*/  UIMAD.WIDE.U32 UR10, UR7, UR22, URZ ;  /* 0x00000016070a72a5 */ /* 0x000fe4000f8e00ff */
[----:B------:R-:W-:Y:S02]  /*4c60*/  USEL UR6, UR13, UR6, !UP2 ;  /* 0x000000060d067287 */ /* 0x000fe4000d000000 */
[----:B------:R-:W-:Y:S01]  /*4c70*/  UISETP.NE.AND UP2, UPT, UR16, URZ, UPT ;  /* 0x000000ff1000728c */ /* 0x000fe2000bf45270 */
[----:B------:R-:W-:Y:S02]  /*4c80*/  UMOV UR5, UR27 ;  /* 0x0000001b00057c82 */ /* 0x000fe40008000000 */
[----:B------:R-:W-:Y:S03]  /*4c90*/  USHF.R.U32.HI UR12, URZ, UR49, UR5 ;  /* 0x00000031ff0c7299 */ /* 0x000fe60008011605 */
[----:B------:R-:W-:Y:S02]  /*4ca0*/  UMOV UR5, UR9 ;  /* 0x0000000900057c82 */ /* 0x000fe40008000000 */
[----:B------:R-:W-:Y:S03]  /*4cb0*/  @UP1 USHF.R.U32.HI UR4, URZ, UR23, UR5 ;  /* 0x00000017ff041299 */ /* 0x000fe60008011605 */
[----:B------:R-:W-:Y:S01]  /*4cc0*/  UMOV UR5, UR11 ;  /* 0x0000000b00057c82 */ /* 0x000fe20008000000 */
[----:B------:R-:W-:Y:S02]  /*4cd0*/  UIMAD UR4, UR42, UR4, URZ ;  /* 0x000000042a0472a4 */ /* 0x000fe4000f8e02ff */
[----:B------:R-:W-:Y:S02]  /*4ce0*/  @UP1 USHF.R.U32.HI UR7, URZ, UR23, UR5 ;  /* 0x00000017ff071299 */ /* 0x000fe40008011605 */
[----:B------:R-:W-:Y:S02]  /*4cf0*/  USEL UR5, UR14, UR12, !UP0 ;  /* 0x0000000c0e057287 */ /* 0x000fe4000c000000 */
[----:B------:R-:W-:Y:S02]  /*4d00*/  UIMAD.WIDE.U32 UR10, UR6, UR22, URZ ;  /* 0x00000016060a72a5 */ /* 0x000fe4000f8e00ff */
[----:B------:R-:W-:Y:S02]  /*4d10*/  UIMAD UR8, UR42, UR7, URZ ;  /* 0x000000072a0872a4 */ /* 0x000fe4000f8e02ff */
[----:B------:R-:W-:Y:S03]  /*4d20*/  UISETP.GE.AND UP0, UPT, UR6, UR4, UPT ;  /* 0x000000040600728c */ /* 0x000fe6000bf06270 */
[----:B------:R-:W-:Y:S01]  /*4d30*/  UMOV UR4, UR11 ;  /* 0x0000000b00047c82 */ /* 0x000fe20008000000 */
[----:B------:R-:W-:Y:S02]  /*4d40*/  UISETP.GE.OR UP0, UPT, UR5, UR8, UP0 ;  /* 0x000000080500728c */ /* 0x000fe40008706670 */
[----:B------:R-:W-:Y:S02]  /*4d50*/  USHF.R.U32.HI UR4, URZ, UR23, UR4 ;  /* 0x00000017ff047299 */ /* 0x000fe40008011604 */
[----:B------:R-:W-:Y:S02]  /*4d60*/  UIMAD.WIDE.U32 UR8, UR5, UR22, URZ ;  /* 0x00000016050872a5 */ /* 0x000fe4000f8e00ff */
[----:B------:R-:W-:Y:S04]  /*4d70*/  USEL UR10, UR6, UR4, !UP1 ;  /* 0x00000004060a7287 */ /* 0x000fe8000c800000 */
[----:B------:R-:W-:Y:S01]  /*4d80*/  UIADD3 UR11, UPT, UPT, -UR10, URZ, URZ ;  /* 0x000000ff0a0b7290 */ /* 0x000fe2000fffe1ff */
[----:B------:R-:W-:Y:S02]  /*4d90*/  @!UP0 UMOV UR4, UR9 ;  /* 0x0000000900048c82 */ /* 0x000fe40008000000 */
[----:B------:R-:W-:Y:S02]  /*4da0*/  @!UP0 USHF.R.U32.HI UR4, URZ, UR23, UR4 ;  /* 0x00000017ff048299 */ /* 0x000fe40008011604 */
[----:B------:R-:W-:Y:S02]  /*4db0*/  UIMAD UR8, UR42, UR11, UR6 ;  /* 0x0000000b2a0872a4 */ /* 0x000fe4000f8e0206 */
[----:B------:R-:W-:Y:S02]  /*4dc0*/  @!UP0 USEL UR4, UR5, UR4, !UP1 ;  /* 0x0000000405048287 */ /* 0x000fe4000c800000 */
[----:B------:R-:W-:Y:S02]  /*4dd0*/  UISETP.NE.AND UP1, UPT, UR20, URZ, UPT ;  /* 0x000000ff1400728c */ /* 0x000fe4000bf25270 */
[----:B------:R-:W-:Y:S02]  /*4de0*/  @!UP0 UIMAD UR8, UR7, UR8, UR4 ;  /* 0x00000008070882a4 */ /* 0x000fe4000f8e0204 */
[----:B------:R-:W-:Y:S02]  /*4df0*/  @!UP0 UIADD3 UR9, UPT, UPT, UR10, -UR4, URZ ;  /* 0x800000040a098290 */ /* 0x000fe4000fffe0ff */
[----:B------:R-:W-:Y:S02]  /*4e00*/  UIADD3 UR4, UPT, UPT, -UR5, URZ, URZ ;  /* 0x000000ff05047290 */ /* 0x000fe4000fffe1ff */
[----:B------:R-:W-:Y:S02]  /*4e10*/  UIADD3 UR7, UPT, UPT, -UR6, URZ, URZ ;  /* 0x000000ff06077290 */ /* 0x000fe4000fffe1ff */
[----:B------:R-:W-:Y:S02]  /*4e20*/  @!UP0 UIMAD UR6, UR9, UR42, UR5 ;  /* 0x0000002a090682a4 */ /* 0x000fe4000f8e0205 */
[----:B------:R-:W-:Y:S02]  /*4e30*/  UIMAD UR14, UR15, UR4, UR14 ;  /* 0x000000040f0e72a4 */ /* 0x000fe4000f8e020e */
[----:B------:R-:W-:Y:S01]  /*4e40*/  UIMAD UR13, UR50, UR7, UR13 ;  /* 0x00000007320d72a4 */ /* 0x000fe2000f8e020d */
[----:B------:R-:W-:Y:S02]  /*4e50*/  @!UP0 UMOV UR5, UR8 ;  /* 0x0000000800058c82 */ /* 0x000fe40008000000 */
[----:B------:R-:W-:Y:S02]  /*4e60*/  UIMAD UR14, UR5, UR15, UR14 ;  /* 0x0000000f050e72a4 */ /* 0x000fe4000f8e020e */
[----:B------:R-:W-:Y:S11]  /*4e70*/  UIMAD UR13, UR6, UR50, UR13 ;  /* 0x00000032060d72a4 */ /* 0x000ff6000f8e020d */
[----:B------:R-:W-:Y:S01]  /*4e80*/  @!UPT UIADD3 URZ, UPT, UPT, URZ, URZ, URZ ;  /* 0x000000fffffff290 */ /* 0x000fe2000fffe0ff */
.L_x_93:
[----:B------:R-:W3:Y:S01]  /*4e90*/  @!UP3 LDCU.128 UR8, c[0x0][0xb10] ;  /* 0x00016200ff08b7ac */ /* 0x000ee20008000c00 */
[----:B------:R-:W-:Y:S02]  /*4ea0*/  ISETP.NE.U32.AND P0, PT, RZ, UR38, PT ;  /* 0x00000026ff007c0c */ /* 0x000fe4000bf05070 */
[----:B------:R-:W-:Y:S02]  /*4eb0*/  SHF.L.U32 R4, R11, 0x1f, RZ ;  /* 0x0000001f0b047819 */ /* 0x000fe400000006ff */
[----:B------:R-:W-:Y:S01]  /*4ec0*/  ISETP.NE.AND.EX P0, PT, RZ, UR39, PT, P0 ;  /* 0x00000027ff007c0c */ /* 0x000fe2000bf05300 */
[----:B------:R-:W4:Y:S01]  /*4ed0*/  @!UP3 LDCU UR5, c[0x0][0xb0c] ;  /* 0x00016180ff05b7ac */ /* 0x000f220008000800 */
[----:B------:R-:W-:Y:S02]  /*4ee0*/  USHF.L.U32 UR35, UR31, 0x7, URZ ;  /* 0x000000071f237899 */ /* 0x000fe400080006ff */
[----:B------:R-:W-:Y:S02]  /*4ef0*/  USHF.L.U32 UR34, UR30, 0x8, URZ ;  /* 0x000000081e227899 */ /* 0x000fe400080006ff */
[----:B---3--:R-:W-:Y:S07]  /*4f00*/  UIMAD.WIDE.U32 UR6, UR14, UR8, URZ ;  /* 0x000000080e0672a5 */ /* 0x008fee000f8e00ff */
[----:B------:R-:W-:Y:S01]  /*4f10*/  @!UP3 UMOV UR4, UR7 ;  /* 0x000000070004bc82 */ /* 0x000fe20008000000 */
[----:B----4-:R-:W-:Y:S02]  /*4f20*/  @!UP3 UISETP.NE.AND UP0, UPT, UR5, 0x1, UPT ;  /* 0x000000010500b88c */ /* 0x010fe4000bf05270 */
[----:B------:R-:W-:Y:S02]  /*4f30*/  @!UP3 USHF.R.U32.HI UR4, URZ, UR9, UR4 ;  /* 0x00000009ff04b299 */ /* 0x000fe40008011604 */
[----:B------:R-:W-:Y:S02]  /*4f40*/  UIMAD.WIDE.U32 UR6, UR13, UR11, URZ ;  /* 0x0000000b0d0672a5 */ /* 0x000fe4000f8e00ff */
[----:B------:R-:W-:Y:S02]  /*4f50*/  @!UP3 USEL UR8, UR14, UR4, !UP0 ;  /* 0x000000040e08b287 */ /* 0x000fe4000c000000 */
[----:B------:R-:W-:Y:S03]  /*4f60*/  @!UP3 UISETP.NE.AND UP0, UPT, UR10, 0x1, UPT ;  /* 0x000000010a00b88c */ /* 0x000fe6000bf05270 */
[----:B------:R-:W-:Y:S02]  /*4f70*/  @!UP3 UMOV UR6, UR7 ;  /* 0x000000070006bc82 */ /* 0x000fe40008000000 */
[----:B------:R-:W3:Y:S02]  /*4f80*/  @!UP3 LDCU UR4, c[0x0][0xb20] ;  /* 0x00016400ff04b7ac */ /* 0x000ee40008000800 */
[----:B---3--:R-:W-:Y:S04]  /*4f90*/  @!UP3 USHF.R.U32.HI UR6, URZ, UR4, UR6 ;  /* 0x00000004ff06b299 */ /* 0x008fe80008011606 */
[----:B------:R-:W-:Y:S04]  /*4fa0*/  @!UP3 USEL UR6, UR13, UR6, !UP0 ;  /* 0x000000060d06b287 */ /* 0x000fe8000c000000 */
[----:B------:R-:W-:Y:S02]  /*4fb0*/  @!UP3 UIADD3 UR4, UPT, UPT, -UR8, UR6, URZ ;  /* 0x000000060804b290 */ /* 0x000fe4000fffe1ff */
[----:B------:R-:W-:Y:S02]  /*4fc0*/  @!UP3 UIADD3 UR6, UPT, UPT, UR8, -UR6, URZ ;  /* 0x800000060806b290 */ /* 0x000fe4000fffe0ff */
[----:B------:R-:W-:Y:S02]  /*4fd0*/  @!UP3 UIMAD UR14, UR4, UR5, UR14 ;  /* 0x00000005040eb2a4 */ /* 0x000fe4000f8e020e */
[----:B------:R-:W-:Y:S01]  /*4fe0*/  @!UP3 UIMAD UR13, UR6, UR10, UR13 ;  /* 0x0000000a060db2a4 */ /* 0x000fe2000f8e020d */
[----:B------:R-:W-:Y:S11]  /*4ff0*/  BRA.U UP4, `(.L_x_94) ;  /* 0x0000000104107547 */ /* 0x000ff6000b800000 */
[----:B--2---:R-:W-:Y:S04]  /*5000*/  MOV R0, UR46 ;  /* 0x0000002e00007c02 */ /* 0x004fe80008000f00 */
[----:B------:R-:W-:Y:S04]  /*5010*/  SHF.L.U32 R5, R0, 0x1f, RZ ;  /* 0x0000001f00057819 */ /* 0x000fe800000006ff */
[----:B------:R-:W2:Y:S02]  /*5020*/  SYNCS.PHASECHK.TRANS64.TRYWAIT P1, [UR21+0xf8], R5 ;  /* 0x0000f805ff0075a7 */ /* 0x000ea40008021115 */
[----:B--2---:R-:W-:Y:S05]  /*5030*/  @!P1 BRA `(.L_x_95) ;  /* 0x0000007800f89947 */ /* 0x004fea0003800000 */
.L_x_94:
[----:B------:R-:W-:Y:S05]  /*5040*/  BRA.U !UP6, `(.L_x_96) ;  /* 0x000000010e387547 */ /* 0x000fea000b800000 */
[----:B------:R-:W-:Y:S01]  /*5050*/  UPLOP3.LUT UP1, UPT, UPT, UPT, UP5, 0x80, 0x8 ;  /* 0x000000000008789c */ /* 0x000fe20003f2f050 */
[----:B--2---:R-:W-:Y:S01]  /*5060*/  HFMA2 R0, -RZ, RZ, 0, 5.9604644775390625e-08 ;  /* 0x00000001ff007431 */ /* 0x004fe200000001ff */
[----:B------:R-:W2:Y:S01]  /*5070*/  LDCU.64 UR8, c[0x0][0x358] ;  /* 0x00006b00ff0877ac */ /* 0x000ea20008000a00 */
[----:B------:R-:W-:Y:S03]  /*5080*/  IMAD.MOV.U32 R158, RZ, RZ, 0x1 ;  /* 0x00000001ff9e7424 */ /* 0x000fe600078e00ff */
[----:B------:R-:W-:Y:S05]  /*5090*/  PLOP3.LUT P1, PT, PT, PT, UP1, 0x80, 0x8 ;  /* 0x000000000008781c */ /* 0x000fea0003f2f018 */
[----:B------:R-:W3:Y:S01]  /*50a0*/  @UP1 LDCU.64 UR4, c[0x0][0x888] ;  /* 0x00011100ff0417ac */ /* 0x000ee20008000a00 */
[----:B------:R-:W-:Y:S07]  /*50b0*/  @UP1 UIMAD UR6, UR36, UR38, URZ ;  /* 0x00000026240612a4 */ /* 0x000fee000f8e02ff */
[----:B------:R-:W-:Y:S01]  /*50c0*/  @!P1 PRMT R158, R0, 0x7610, R158 ;  /* 0x00007610009e9816 */ /* 0x000fe2000000009e */
[----:B---3--:R-:W-:Y:S06]  /*50d0*/  @UP1 UIMAD.WIDE UR4, UR6, 0x4, UR4 ;  /* 0x00000004060418a5 */ /* 0x008fec000f8e0204 */
[----:B------:R-:W-:Y:S01]  /*50e0*/  IMAD.U32 R6, RZ, RZ, UR4 ;  /* 0x00000004ff067e24 */ /* 0x000fe2000f8e00ff */
[----:B------:R-:W-:Y:S04]  /*50f0*/  MOV R7, UR5 ;  /* 0x0000000500077c02 */ /* 0x000fe80008000f00 */
[----:B------:R-:W3:Y:S01]  /*5100*/  @!UP1 LDCU UR4, c[0x0][0x880] ;  /* 0x00011000ff0497ac */ /* 0x000ee20008000800 */
[----:B--2--5:R4:W5:Y:S02]  /*5110*/  @P1 LDG.E R73, desc[UR8][R6.64] ;  /* 0x0000000806491981 */ /* 0x024964000c1e1900 */
[----:B---34-:R-:W-:Y:S07]  /*5120*/  @!P1 IMAD.U32 R73, RZ, RZ, UR4 ;  /* 0x00000004ff499e24 */ /* 0x018fee000f8e00ff */
.L_x_96:
[----:B-----5:R-:W-:Y:S01]  /*5130*/  @!P0 FSETP.EQ.AND P2, PT, R73, RZ, PT ;  /* 0x000000ff4900820b */ /* 0x020fe20003f42000 */
[----:B------:R-:W-:Y:S01]  /*5140*/  @!UPT UIADD3 URZ, UPT, UPT, URZ, URZ, URZ ;  /* 0x000000fffffff290 */ /* 0x000fe2000fffe0ff */
[----:B------:R-:W-:Y:S11]  /*5150*/  @!P0 BRA `(.L_x_97) ;  /* 0x0000000000148947 */ /* 0x000ff60003800000 */
[----:B------:R-:W-:Y:S02]  /*5160*/  LOP3.LUT P0, RZ, R158, 0xff, RZ, 0xc0, !PT ;  /* 0x000000ff9eff7812 */ /* 0x000fe4000780c0ff */
[----:B------:R-:W-:Y:S04]  /*5170*/  PLOP3.LUT P2, PT, PT, PT, UP1, 0x80, 0x8 ;  /* 0x000000000008781c */ /* 0x000fe80003f4f018 */
[----:B------:R-:W-:Y:S07]  /*5180*/  PLOP3.LUT P2, PT, P2, PT, PT, 0x8, 0x80 ;  /* 0x000000000080781c */ /* 0x000fee000174e170 */
[----:B------:R-:W-:Y:S11]  /*5190*/  @P0 FSETP.EQ.AND P2, PT, R73, RZ, PT ;  /* 0x000000ff4900020b */ /* 0x000ff60003f42000 */
[----:B------:R-:W-:Y:S02]  /*51a0*/  @!UPT UIADD3 URZ, UPT, UPT, URZ, URZ, URZ ;  /* 0x000000fffffff290 */ /* 0x000fe4000fffe0ff */
.L_x_97:
[----:B------:R-:W3:Y:S01]  /*51b0*/  SYNCS.PHASECHK.TRANS64.TRYWAIT P0, [UR21+0xd0], R4 ;  /* 0x0000d004ff0075a7 */ /* 0x000ee20008001115 */
[----:B------:R-:W-:Y:S04]  /*51c0*/  ELECT P1, URZ, PT ;  /* 0x0000000000ff782f */ /* 0x000fe80003820000 */
[----:B------:R-:W-:Y:S01]  /*51d0*/  PLOP3.LUT P1, PT, P2, P1, PT, 0xf2, 0x2f ;  /* 0x00000000002f781c */ /* 0x000fe20001723e72 */
[----:B------:R-:W-:Y:S01]  /*51e0*/  @!UPT UIADD3 URZ, UPT, UPT, URZ, URZ, URZ ;  /* 0x000000fffffff290 */ /* 0x000fe2000fffe0ff */
[----:B---3--:R-:W-:Y:S11]  /*51f0*/  @!P0 BRA `(.L_x_98) ;  /* 0x0000007800a08947 */ /* 0x008ff60003800000 */
.L_x_195:
[----:B------:R-:W-:Y:S01]  /*5200*/  @!P1 IADD3 R2, P0, PT, R12, 0x580, RZ ;  /* 0x000005800c029810 */ /* 0x000fe20007f1e0ff */
[----:B------:R-:W-:Y:S01]  /*5210*/  VOTEU.ALL UP0, P1 ;  /* 0x0000000000ff7886 */ /* 0x000fe20000800000 */
[----:B------:R-:W-:Y:S01]  /*5220*/  UMOV UR6, 0x0 ;  /* 0x0000000000067882 */ /* 0x000fe20000000000 */
[----:B------:R-:W-:Y:S01]  /*5230*/  UMOV UR7, 0x10000000 ;  /* 0x1000000000077882 */ /* 0x000fe20000000000 */
[----:B------:R-:W-:Y:S01]  /*5240*/  @!P1 R2UR UR5, R2 ;  /* 0x00000000020592ca */ /* 0x000fe200000e0000 */
[----:B--2---:R-:W-:Y:S01]  /*5250*/  @!P1 IMAD.X R0, RZ, RZ, R13, P0 ;  /* 0x000000ffff009224 */ /* 0x004fe200000e060d */
[----:B------:R-:W-:Y:S01]  /*5260*/  @!UP0 UIADD3 UR32, UPT, UPT, UR21, 0x200, URZ ;  /* 0x0000020015208890 */ /* 0x000fe2000fffe0ff */
[----:B------:R-:W-:Y:S03]  /*5270*/  VOTEU.ALL UP0, P1 ;  /* 0x0000000000ff7886 */ /* 0x000fe60000800000 */
[----:B------:R-:W-:Y:S01]  /*5280*/  @!P1 R2UR UR4, R0 ;  /* 0x00000000000492ca */ /* 0x000fe200000e0000 */
[----:B------:R-:W-:Y:S06]  /*5290*/  @!P1 IMAD.MOV.U32 R0, RZ, RZ, 0x2000 ;  /* 0x00002000ff009424 */ /* 0x000fec00078e00ff */
[----:B------:R-:W-:Y:S06]  /*52a0*/  IMAD.U32 R6, RZ, RZ, UR5 ;  /* 0x00000005ff067e24 */ /* 0x000fec000f8e00ff */
[----:B------:R-:W-:Y:S01]  /*52b0*/  IMAD.U32 R7, RZ, RZ, UR4 ;  /* 0x00000004ff077e24 */ /* 0x000fe2000f8e00ff */
[----:B------:R-:W-:Y:S04]  /*52c0*/  @!P1 R2UR UR4, R6 ;  /* 0x00000000060492ca */ /* 0x000fe800000e0000 */
[----:B------:R-:W-:Y:S11]  /*52d0*/  @!P1 R2UR UR5, R7 ;  /* 0x00000000070592ca */ /* 0x000ff600000e0000 */
[----:B------:R-:W-:Y:S02]  /*52e0*/  @!UPT UIADD3 URZ, UPT, UPT, URZ, URZ, URZ ;  /* 0x000000fffffff290 */ /* 0x000fe4000fffe0ff */
[----:B------:R2:W-:Y:S01]  /*52f0*/  @!UP0 UTMALDG.3D [UR32], [UR4], desc[UR6] ;  /* 0x00000620040085b4 */ /* 0x0005e20008011000 */
[----:B------:R3:W-:Y:S01]  /*5300*/  @!P1 SYNCS.ARRIVE.TRANS64.RED.A0TR RZ, [UR21+0xb0], R0 ;  /* 0x0000b000ffff99a7 */ /* 0x0007e20008300415 */
[----:B--2---:R-:W-:Y:S09]  /*5310*/  UPRMT UR4, UR45, 0x654, UR33 ;  /* 0x000006542d047896 */ /* 0x004ff20008000021 */
[----:B------:R-:W-:Y:S01]  /*5320*/  SYNCS.ARRIVE.TRANS64.RED.A1T0 RZ, [UR4], RZ ;  /* 0x000000ffffff79a7 */ /* 0x000fe20008100404 */
[----:B------:R-:W2:Y:S02]  /*5330*/  SYNCS.PHASECHK.TRANS64.TRYWAIT P0, [UR21+0xd8], R4 ;  /* 0x0000d804ff0075a7 */ /* 0x000ea40008001115 */
[----:B--23--:R-:W-:Y:S05]  /*5340*/  @!P0 BRA `(.L_x_99) ;  /* 0x0000007800648947 */ /* 0x00cfea0003800000 */
.L_x_197:
[----:B------:R-:W-:Y:S01]  /*5350*/  @!P1 IADD3 R2, P0, PT, R12, 0x580, RZ ;  /* 0x000005800c029810 */ /* 0x000fe20007f1e0ff */
[----:B------:R-:W-:Y:S01]  /*5360*/  VOTEU.ALL UP0, P1 ;  /* 0x0000000000ff7886 */ /* 0x000fe20000800000 */
[----:B------:R-:W-:Y:S01]  /*5370*/  UMOV UR6, 0x0 ;  /* 0x0000000000067882 */ /* 0x000fe20000000000 */
[----:B------:R-:W-:Y:S01]  /*5380*/  UMOV UR7, 0x10000000 ;  /* 0x1000000000077882 */ /* 0x000fe20000000000 */
[----:B------:R-:W-:Y:S01]  /*5390*/  @!P1 R2UR UR5, R2 ;  /* 0x00000000020592ca */ /* 0x000fe200000e0000 */
[----:B------:R-:W-:Y:S01]  /*53a0*/  @!P1 IMAD.X R0, RZ, RZ, R13, P0 ;  /* 0x000000ffff009224 */ /* 0x000fe200000e060d */
[----:B------:R-:W-:Y:S02]  /*53b0*/  @!UP0 UIADD3 UR26, UPT, UPT, UR34, 0x40, URZ ;  /* 0x00000040221a8890 */ /* 0x000fe4000fffe0ff */
[----:B------:R-:W-:Y:S02]  /*53c0*/  @!UP0 UIADD3 UR24, UPT, UPT, UR21, 0x2200, URZ ;  /* 0x0000220015188890 */ /* 0x000fe4000fffe0ff */
[----:B------:R-:W-:Y:S01]  /*53d0*/  @!P1 R2UR UR4, R0 ;  /* 0x00000000000492ca */ /* 0x000fe200000e0000 */
[----:B------:R-:W-:Y:S01]  /*53e0*/  VOTEU.ALL UP0, P1 ;  /* 0x0000000000ff7886 */ /* 0x000fe20000800000 */
[----:B------:R-:W-:Y:S01]  /*53f0*/  UMOV UR27, UR35 ;  /* 0x00000023001b7c82 */ /* 0x000fe20008000000 */
[----:B------:R-:W-:Y:S01]  /*5400*/  UMOV UR28, UR36 ;  /* 0x00000024001c7c82 */ /* 0x000fe20008000000 */
[----:B------:R-:W-:Y:S03]  /*5410*/  @!P1 IMAD.MOV.U32 R0, RZ, RZ, 0x2000 ;  /* 0x00002000ff009424 */ /* 0x000fe600078e00ff */
[----:B------:R-:W-:Y:S06]  /*5420*/  IMAD.U32 R6, RZ, RZ, UR5 ;  /* 0x00000005ff067e24 */ /* 0x000fec000f8e00ff */
[----:B------:R-:W-:Y:S01]  /*5430*/  IMAD.U32 R7, RZ, RZ, UR4 ;  /* 0x00000004ff077e24 */ /* 0x000fe2000f8e00ff */
[----:B------:R-:W-:Y:S04]  /*5440*/  @!P1 R2UR UR4, R6 ;  /* 0x00000000060492ca */ /* 0x000fe800000e0000 */
[----:B------:R-:W-:Y:S11]  /*5450*/  @!P1 R2UR UR5, R7 ;  /* 0x00000000070592ca */ /* 0x000ff600000e0000 */
[----:B------:R-:W-:Y:S02]  /*5460*/  @!UPT UIADD3 URZ, UPT, UPT, URZ, URZ, URZ ;  /* 0x000000fffffff290 */ /* 0x000fe4000fffe0ff */
[----:B------:R3:W-:Y:S01]  /*5470*/  @!UP0 UTMALDG.3D [UR24], [UR4], desc[UR6] ;  /* 0x00000618040085b4 */ /* 0x0007e20008011000 */
[----:B------:R4:W-:Y:S01]  /*5480*/  @!P1 SYNCS.ARRIVE.TRANS64.RED.A0TR RZ, [UR21+0xb8], R0 ;  /* 0x0000b800ffff99a7 */ /* 0x0009e20008300415 */
[----:B---3--:R-:W-:Y:S09]  /*5490*/  UPRMT UR4, UR45, 0x654, UR25 ;  /* 0x000006542d047896 */ /* 0x008ff20008000019 */
[----:B------:R-:W-:Y:S01]  /*54a0*/  SYNCS.ARRIVE.TRANS64.RED.A1T0 RZ, [UR4], RZ ;  /* 0x000000ffffff79a7 */ /* 0x000fe20008100404 */
[----:B------:R-:W3:Y:S02]  /*54b0*/  SYNCS.PHASECHK.TRANS64.TRYWAIT P0, [UR21+0xe0], R4 ;  /* 0x0000e004ff0075a7 */ /* 0x000ee40008001115 */
[----:B---34-:R-:W-:Y:S05]  /*54c0*/  @!P0 BRA `(.L_x_100) ;  /* 0x00000078001c8947 */ /* 0x018fea0003800000 */
.L_x_199:
[----:B------:R-:W-:Y:S01]  /*54d0*/  @!P1 IADD3 R2, P0, PT, R12, 0x580, RZ ;  /* 0x000005800c029810 */ /* 0x000fe20007f1e0ff */
[----:B------:R-:W-:Y:S01]  /*54e0*/  VOTEU.ALL UP0, P1 ;  /* 0x0000000000ff7886 */ /* 0x000fe20000800000 */
[----:B------:R-:W-:Y:S01]  /*54f0*/  UMOV UR6, 0x0 ;  /* 0x0000000000067882 */ /* 0x000fe20000000000 */
[----:B------:R-:W-:Y:S01]  /*5500*/  UMOV UR7, 0x10000000 ;  /* 0x1000000000077882 */ /* 0x000fe20000000000 */
[----:B------:R-:W-:Y:S01]  /*5510*/  @!P1 R2UR UR5, R2 ;  /* 0x00000000020592ca */ /* 0x000fe200000e0000 */
[----:B------:R-:W-:Y:S01]  /*5520*/  @!P1 IMAD.X R0, RZ, RZ, R13, P0 ;  /* 0x000000ffff009224 */ /* 0x000fe200000e060d */
[----:B------:R-:W-:Y:S01]  /*5530*/  @!UP0 UIADD3 UR18, UPT, UPT, UR34, 0x80, URZ ;  /* 0x0000008022128890 */ /* 0x000fe2000fffe0ff */
[----:B------:R-:W-:Y:S01]  /*5540*/  VIADD R10, R10, 0x1 ;  /* 0x000000010a0a7836 */ /* 0x000fe20000000000 */
        /* <DEDUP_REMOVED lines=17> */
.L_x_201:
[----:B------:R-:W-:Y:S01]  /*5660*/  @!P1 IADD3 R2, P0, PT, R12, 0x580, RZ ;  /* 0x000005800c029810 */ /* 0x000fe20007f1e0ff */
[----:B------:R-:W-:Y:S01]  /*5670*/  VOTEU.ALL UP0, P1 ;  /* 0x0000000000ff7886 */ /* 0x000fe20000800000 */
[----:B------:R-:W-:Y:S01]  /*5680*/  UMOV UR6, 0x0 ;  /* 0x0000000000067882 */ /* 0x000fe20000000000 */
[----:B------:R-:W-:Y:S01]  /*5690*/  UMOV UR7, 0x10000000 ;  /* 0x1000000000077882 */ /* 0x000fe20000000000 */
[----:B------:R-:W-:Y:S01]  /*56a0*/  @!P1 R2UR UR5, R2 ;  /* 0x00000000020592ca */ /* 0x000fe200000e0000 */
[----:B------:R-:W-:Y:S01]  /*56b0*/  @!P1 IMAD.X R0, RZ, RZ, R13, P0 ;  /* 0x000000ffff009224 */ /* 0x000fe200000e060d */
[----:B------:R-:W-:Y:S01]  /*56c0*/  @!UP0 UIADD3 UR10, UPT, UPT, UR34, 0xc0, URZ ;  /* 0x000000c0220a8890 */ /* 0x000fe2000fffe0ff */
[----:B------:R-:W-:Y:S01]  /*56d0*/  R2UR UR18, R160 ;  /* 0x00000000a01272ca */ /* 0x000fe200000e0000 */
[----:B------:R-:W-:Y:S01]  /*56e0*/  @!UP0 UIADD3 UR8, UPT, UPT, UR21, 0x6200, URZ ;  /* 0x0000620015088890 */ /* 0x000fe2000fffe0ff */
[----:B------:R-:W-:Y:S01]  /*56f0*/  R2UR UR16, R161 ;  /* 0x00000000a11072ca */ /* 0x000fe200000e0000 */
[----:B------:R-:W-:Y:S01]  /*5700*/  @!UP0 UIADD3 UR9, UPT, UPT, UR21, 0xc8, URZ ;  /* 0x000000c815098890 */ /* 0x000fe2000fffe0ff */
[----:B------:R-:W-:Y:S01]  /*5710*/  @!P1 R2UR UR4, R0 ;  /* 0x00000000000492ca */ /* 0x000fe200000e0000 */
[----:B------:R-:W-:Y:S01]  /*5720*/  VOTEU.ALL UP0, P1 ;  /* 0x0000000000ff7886 */ /* 0x000fe20000800000 */
[----:B------:R-:W-:Y:S01]  /*5730*/  UMOV UR11, UR35 ;  /* 0x00000023000b7c82 */ /* 0x000fe20008000000 */
[----:B------:R-:W-:Y:S01]  /*5740*/  UMOV UR12, UR36 ;  /* 0x00000024000c7c82 */ /* 0x000fe20008000000 */
[C---:B------:R-:W-:Y:S01]  /*5750*/  ISETP.NE.AND P0, PT, R10.reuse, 0x2, PT ;  /* 0x000000020a00780c */ /* 0x040fe20003f05270 */
[----:B------:R-:W-:Y:S01]  /*5760*/  UMOV UR36, UR29 ;  /* 0x0000001d00247c82 */ /* 0x000fe20008000000 */
[----:B--2---:R-:W-:Y:S01]  /*5770*/  IMAD.U32 R4, RZ, RZ, UR5 ;  /* 0x00000005ff047e24 */ /* 0x004fe2000f8e00ff */
[----:B------:R-:W-:Y:S01]  /*5780*/  LOP3.LUT R11, R11, 0x1, RZ, 0x3c, !PT ;  /* 0x000000010b0b7812 */ /* 0x000fe200078e3cff */
[----:B------:R-:W-:Y:S01]  /*5790*/  UPLOP3.LUT UP4, UPT, UPT, UPT, UPT, 0x80, 0x8 ;  /* 0x000000000008789c */ /* 0x000fe20003f8f070 */
[----:B------:R-:W-:Y:S01]  /*57a0*/  SEL R0, RZ, 0x1, P0 ;  /* 0x00000001ff007807 */ /* 0x000fe20000000000 */
[----:B------:R-:W-:Y:S01]  /*57b0*/  UIADD3 UR30, UPT, UPT, UR13, UR18, URZ ;  /* 0x000000120d1e7290 */ /* 0x000fe2000fffe0ff */
[----:B------:R-:W-:Y:S01]  /*57c0*/  SEL R10, R10, RZ, P0 ;  /* 0x000000ff0a0a7207 */ /* 0x000fe20000000000 */
[----:B------:R-:W-:Y:S01]  /*57d0*/  UIADD3 UR31, UPT, UPT, UR14, UR16, URZ ;  /* 0x000000100e1f7290 */ /* 0x000fe2000fffe0ff */
[----:B------:R-:W-:Y:S01]  /*57e0*/  IMAD.U32 R5, RZ, RZ, UR4 ;  /* 0x00000004ff057e24 */ /* 0x000fe2000f8e00ff */
[----:B------:R-:W-:Y:S02]  /*57f0*/  @!P1 R2UR UR4, R4 ;  /* 0x00000000040492ca */ /* 0x000fe400000e0000 */
[----:B------:R-:W-:Y:S02]  /*5800*/  LOP3.LUT R9, R9, R0, RZ, 0x3c, !PT ;  /* 0x0000000009097212 */ /* 0x000fe400078e3cff */
[----:B------:R-:W-:Y:S11]  /*5810*/  @!P1 R2UR UR5, R5 ;  /* 0x00000000050592ca */ /* 0x000ff600000e0000 */
[----:B------:R-:W-:Y:S02]  /*5820*/  @!UPT UIADD3 URZ, UPT, UPT, URZ, URZ, URZ ;  /* 0x000000fffffff290 */ /* 0x000fe4000fffe0ff */
[----:B------:R2:W-:Y:S01]  /*5830*/  @!UP0 UTMALDG.3D [UR8], [UR4], desc[UR6] ;  /* 0x00000608040085b4 */ /* 0x0005e20008011000 */
[----:B------:R2:W-:Y:S01]  /*5840*/  @!P1 SYNCS.ARRIVE.TRANS64.RED.A0TR RZ, [UR21+0xc8], R3 ;  /* 0x0000c803ffff99a7 */ /* 0x0005e20008300415 */
[----:B------:R-:W-:Y:S01]  /*5850*/  SYNCS.ARRIVE.TRANS64.RED.A1T0 RZ, [UR41], RZ ;  /* 0x000000ffffff79a7 */ /* 0x000fe20008100429 */
[----:B------:R-:W-:Y:S05]  /*5860*/  BRA.U UP2, `(.L_x_102) ;  /* 0xfffffff1024c7547 */ /* 0x000fea000b83ffff */
[----:B--2---:R-:W-:-:S04]  /*5870*/  SHF.L.U32 R3, R11, 0x1f, RZ ;  /* 0x0000001f0b037819 */ /* 0x004fc800000006ff */
[----:B------:R-:W2:Y:S02]  /*5880*/  SYNCS.PHASECHK.TRANS64.TRYWAIT P0, [UR21+0xd0], R3 ;  /* 0x0000d003ff0075a7 */ /* 0x000ea40008001115 */
[----:B--2---:R-:W-:Y:S05]  /*5890*/  @!P0 BRA `(.L_x_103) ;  /* 0x0000007400588947 */ /* 0x004fea0003800000 */
.L_x_203:
[----:B------:R-:W3:Y:S02]  /*58a0*/  SYNCS.PHASECHK.TRANS64.TRYWAIT P0, [UR21+0xd8], R3 ;  /* 0x0000d803ff0075a7 */ /* 0x000ee40008001115 */
[----:B---3--:R-:W-:Y:S05]  /*58b0*/  @!P0 BRA `(.L_x_104) ;  /* 0x0000007400688947 */ /* 0x008fea0003800000 */
.L_x_205:
[----:B------:R-:W3:Y:S02]  /*58c0*/  SYNCS.PHASECHK.TRANS64.TRYWAIT P0, [UR21+0xe0], R3 ;  /* 0x0000e003ff0075a7 */ /* 0x000ee40008001115 */
[----:B---3--:R-:W-:Y:S05]  /*58d0*/  @!P0 BRA `(.L_x_105) ;  /* 0x0000007400788947 */ /* 0x008fea0003800000 */
.L_x_207:
[----:B--2---:R-:W-:-:S07]  /*58e0*/  MOV R0, UR21 ;  /* 0x0000001500007c02 */ /* 0x004fce0008000f00 */
.L_x_106:
[----:B--2---:R-:W-:-:S04]  /*58f0*/  SHF.L.U32 R3, R11, 0x1f, RZ ;  /* 0x0000001f0b037819 */ /* 0x004fc800000006ff */
[----:B------:R2:W3:Y:S03]  /*5900*/  SYNCS.PHASECHK.TRANS64.TRYWAIT P0, [R0+URZ+0xe8], R3 ;  /* 0x0000e803000075a7 */ /* 0x0004e600080011ff */
[----:B---3--:R-:W-:Y:S05]  /*5910*/  @!P0 NANOSLEEP.SYNCS 0x989680 ;  /* 0x009896800000895d */ /* 0x008fea0003900000 */
[----:B------:R-:W3:Y:S02]  /*5920*/  @!P0 SYNCS.PHASECHK.TRANS64 P0, [R0+URZ+0xe8], R3 ;  /* 0x0000e803000085a7 */ /* 0x000ee400080010ff */
[----:B-1-3--:R-:W-:Y:S05]  /*5930*/  @P0 EXIT ;  /* 0x000000000000094d */ /* 0x00afea0003800000 */
[----:B------:R-:W-:Y:S05]  /*5940*/  BRA `(.L_x_106) ;  /* 0xfffffffc00e87947 */ /* 0x000fea000383ffff */
.L_x_91:
[----:B------:R-:W-:-:S06]  /*5950*/  UISETP.GE.AND UP0, UPT, UR18, 0x4, UPT ;  /* 0x000000041200788c */ /* 0x000fcc000bf06270 */
[----:B------:R-:W-:-:S13]  /*5960*/  PLOP3.LUT P0, PT, PT, PT, UP0, 0x80, 0x8 ;  /* 0x000000000008781c */ /* 0x000fda0003f0f008 */
[----:B-1----:R-:W-:Y:S05]  /*5970*/  @!P0 EXIT ;  /* 0x000000000000894d */ /* 0x002fea0003800000 */
[----:B------:R-:W-:Y:S01]  /*5980*/  BAR.SYNC.DEFER_BLOCKING 0x6, 0xa0 ;  /* 0x0182800000007b1d */ /* 0x000fe20000010000 */
[C---:B------:R-:W-:Y:S01]  /*5990*/  IMAD.SHL.U32 R4, R172.reuse, 0x40, RZ ;  /* 0x00000040ac047824 */ /* 0x040fe200078e00ff */
[C---:B------:R-:W-:Y:S01]  /*59a0*/  LOP3.LUT R176, R172.reuse, 0x60, RZ, 0xc0, !PT ;  /* 0x00000060acb07812 */ /* 0x040fe200078ec0ff */
[C---:B------:R-:W-:Y:S01]  /*59b0*/  IMAD.SHL.U32 R137, R172.reuse, 0x8, RZ ;  /* 0x00000008ac897824 */ /* 0x040fe200078e00ff */
[C---:B------:R-:W-:Y:S01]  /*59c0*/  LOP3.LUT R174, R172.reuse, 0x2, RZ, 0xc0, !PT ;  /* 0x00000002acae7812 */ /* 0x040fe200078ec0ff */
[----:B------:R-:W-:Y:S01]  /*59d0*/  IMAD.U32 R69, R172, 0x10000, RZ ;  /* 0x00010000ac457824 */ /* 0x000fe200078e00ff */
[----:B------:R-:W-:Y:S02]  /*59e0*/  UMOV UR44, 0x400 ;  /* 0x00000400002c7882 */ /* 0x000fe40000000000 */
[----:B------:R-:W1:Y:S01]  /*59f0*/  LDC.64 R156, c[0x0][0x8b0] ;  /* 0x00022c00ff9c7b82 */ /* 0x000e620000000a00 */
[----:B------:R-:W-:Y:S01]  /*5a00*/  ULEA UR44, UR45, UR44, 0x18 ;  /* 0x0000002c2d2c7291 */ /* 0x000fe2000f8ec0ff */
[----:B------:R-:W-:Y:S01]  /*5a10*/  LOP3.LUT R6, R4, 0x180, RZ, 0xc0, !PT ;  /* 0x0000018004067812 */ /* 0x000fe200078ec0ff */
[----:B------:R-:W-:Y:S01]  /*5a20*/  HFMA2 R164, -RZ, RZ, 0, 0 ;  /* 0x00000000ffa47431 */ /* 0x000fe200000001ff */
[----:B------:R-:W-:Y:S01]  /*5a30*/  LOP3.LUT R172, R172, 0x4, RZ, 0xc0, !PT ;  /* 0x00000004acac7812 */ /* 0x000fe200078ec0ff */
[----:B------:R-:W-:Y:S01]  /*5a40*/  UIADD3 UR4, UPT, UPT, UR44, 0x8200, URZ ;  /* 0x000082002c047890 */ /* 0x000fe2000fffe0ff */
[----:B------:R-:W-:Y:S01]  /*5a50*/  LOP3.LUT R137, R6, 0x30, R137, 0xf8, !PT ;  /* 0x0000003006897812 */ /* 0x000fe200078ef889 */
[----:B------:R-:W-:Y:S01]  /*5a60*/  UIADD3 UR5, UPT, UPT, UR44, 0x200, URZ ;  /* 0x000002002c057890 */ /* 0x000fe2000fffe0ff */
[----:B------:R-:W2:Y:S01]  /*5a70*/  LDC.64 R138, c[0x0][0x8a8] ;  /* 0x00022a00ff8a7b82 */ /* 0x000ea20000000a00 */
[----:B------:R-:W-:Y:S01]  /*5a80*/  LOP3.LUT R69, R69, 0x600000, RZ, 0xc0, !PT ;  /* 0x0060000045457812 */ /* 0x000fe200078ec0ff */
[----:B------:R-:W-:Y:S01]  /*5a90*/  IMAD.MOV.U32 R68, RZ, RZ, RZ ;  /* 0x000000ffff447224 */ /* 0x000fe200078e00ff */
[----:B------:R-:W-:Y:S01]  /*5aa0*/  LOP3.LUT R137, R137, 0x1e40, R4, 0xf8, !PT ;  /* 0x00001e4089897812 */ /* 0x000fe200078ef804 */
[----:B------:R-:W-:Y:S01]  /*5ab0*/  IMAD.MOV.U32 R170, RZ, RZ, RZ ;  /* 0x000000ffffaa7224 */ /* 0x000fe200078e00ff */
[----:B------:R-:W-:Y:S01]  /*5ac0*/  CS2R R168, SRZ ;  /* 0x0000000000a87805 */ /* 0x000fe2000001ff00 */
[----:B------:R-:W-:Y:S01]  /*5ad0*/  IMAD.MOV.U32 R167, RZ, RZ, RZ ;  /* 0x000000ffffa77224 */ /* 0x000fe200078e00ff */
[----:B------:R-:W-:Y:S01]  /*5ae0*/  IADD3 R171, PT, PT, -R172, 0x2, RZ ;  /* 0x00000002acab7810 */ /* 0x000fe20007ffe1ff */
[----:B------:R-:W-:Y:S01]  /*5af0*/  VIADD R173, R137, UR44 ;  /* 0x0000002c89ad7c36 */ /* 0x000fe20008000000 */
[----:B------:R-:W3:Y:S01]  /*5b00*/  LDS R0, [UR44+0x190] ;  /* 0x0001902cff007984 */ /* 0x000ee20008000800 */
[----:B------:R-:W-:Y:S01]  /*5b10*/  IADD3 R166, PT, PT, -R174, RZ, RZ ;  /* 0x000000ffaea67210 */ /* 0x000fe20007ffe1ff */
[----:B------:R-:W-:Y:S01]  /*5b20*/  IMAD.U32 R177, RZ, RZ, UR5 ;  /* 0x00000005ffb17e24 */ /* 0x000fe2000f8e00ff */
[----:B------:R-:W-:Y:S01]  /*5b30*/  MOV R175, UR4 ;  /* 0x0000000400af7c02 */ /* 0x000fe20008000f00 */
[----:B------:R-:W-:Y:S01]  /*5b40*/  IMAD.MOV R165, RZ, RZ, -R172 ;  /* 0x000000ffffa57224 */ /* 0x000fe200078e0aac */
[----:B------:R-:W4:Y:S01]  /*5b50*/  LDCU UR58, c[0x0][0x370] ;  /* 0x00006e00ff3a77ac */ /* 0x000f220008000800 */
[----:B------:R-:W-:Y:S01]  /*5b60*/  VIADD R173, R173, 0x200 ;  /* 0x00000200adad7836 */ /* 0x000fe20000000000 */
[----:B------:R-:W1:Y:S01]  /*5b70*/  LDCU.64 UR62, c[0x0][0x348] ;  /* 0x00006900ff3e77ac */ /* 0x000e620008000a00 */
[----:B------:R-:W1:Y:S01]  /*5b80*/  LDCU UR43, c[0x0][0xb0c] ;  /* 0x00016180ff2b77ac */ /* 0x000e620008000800 */
[----:B------:R-:W1:Y:S01]  /*5b90*/  LDCU UR39, c[0x0][0xb30] ;  /* 0x00016600ff2777ac */ /* 0x000e620008000800 */
[----:B------:R-:W1:Y:S01]  /*5ba0*/  LDCU.64 UR56, c[0x0][0x888] ;  /* 0x00011100ff3877ac */ /* 0x000e620008000a00 */
[----:B------:R-:W1:Y:S01]  /*5bb0*/  LDCU.64 UR40, c[0x0][0xb28] ;  /* 0x00016500ff2877ac */ /* 0x000e620008000a00 */
[----:B------:R-:W1:Y:S01]  /*5bc0*/  LDCU.64 UR60, c[0x0][0x890] ;  /* 0x00011200ff3c77ac */ /* 0x000e620008000a00 */
[----:B------:R-:W1:Y:S01]  /*5bd0*/  LDCU.128 UR52, c[0x0][0xb10] ;  /* 0x00016200ff3477ac */ /* 0x000e620008000c00 */
[----:B------:R-:W1:Y:S02]  /*5be0*/  LDCU UR47, c[0x0][0x374] ;  /* 0x00006e80ff2f77ac */ /* 0x000e640008000800 */
[----:B-1234-:R-:W-:-:S07]  /*5bf0*/  IADD3 R69, PT, PT, R0, R69, RZ ;  /* 0x0000004500457210 */ /* 0x01efce0007ffe0ff */
.L_x_151:
[C---:B------:R-:W-:Y:S02]  /*5c00*/  LEA R3, R164.reuse, UR44, 0x3 ;  /* 0x0000002ca4037c11 */ /* 0x040fe4000f8e18ff */
[----:B------:R-:W-:Y:S02]  /*5c10*/  SHF.L.U32 R0, R169, 0x1f, RZ ;  /* 0x0000001fa9007819 */ /* 0x000fe400000006ff */
[----:B------:R-:W-:Y:S02]  /*5c20*/  LEA R5, R164, UR44, 0x4 ;  /* 0x0000002ca4057c11 */ /* 0x000fe4000f8e20ff */
[----:B-1----:R-:W1:Y:S02]  /*5c30*/  SYNCS.PHASECHK.TRANS64.TRYWAIT P0, [R3+URZ+0x100], R0 ;  /* 0x00010000030075a7 */ /* 0x002e6400080011ff */
[----:B-1----:R-:W-:Y:S05]  /*5c40*/  @!P0 BRA `(.L_x_107) ;  /* 0x0000007000b48947 */ /* 0x002fea0003800000 */
.L_x_208:
        /* <DEDUP_REMOVED lines=11> */
[----:B------:R-:W-:Y:S01]  /*5d00*/  PLOP3.LUT P0, PT, PT, PT, UP1, 0x80, 0x8 ;  /* 0x000000000008781c */ /* 0x000fe20003f0f018 */
[----:B------:R-:W-:Y:S11]  /*5d10*/  UP2UR UR46, UPR, URZ, 0x2 ;  /* 0x00000002ff2e7883 */ /* 0x000ff60008000000 */
[----:B------:R-:W-:Y:S01]  /*5d20*/  @!UPT UIADD3 URZ, UPT, UPT, URZ, URZ, URZ ;  /* 0x000000fffffff290 */ /* 0x000fe2000fffe0ff */
[----:B-1----:R-:W-:Y:S02]  /*5d30*/  @P0 SHF.R.U32.HI R0, RZ, 0x10, R5 ;  /* 0x00000010ff000819 */ /* 0x002fe40000011605 */
        /* <DEDUP_REMOVED lines=12> */
[----:B------:R-:W2:Y:S01]  /*5e00*/  LDCU UR12, c[0x0][0xb20] ;  /* 0x00016400ff0c77ac */ /* 0x000ea20008000800 */
[----:B------:R-:W-:Y:S02]  /*5e10*/  UIMAD.WIDE.U32 UR4, UR47, UR55, URZ ;  /* 0x000000372f0472a5 */ /* 0x000fe4000f8e00ff */
[----:B------:R-:W-:Y:S02]  /*5e20*/  UIMAD.WIDE.U32 UR6, UR58, UR52, URZ ;  /* 0x000000343a0672a5 */ /* 0x000fe4000f8e00ff */
[----:B------:R-:W-:Y:S02]  /*5e30*/  UISETP.NE.AND UP0, UPT, UR54, 0x1, UPT ;  /* 0x000000013600788c */ /* 0x000fe4000bf05270 */
[----:B------:R-:W-:Y:S02]  /*5e40*/  UIMAD.WIDE.U32 UR8, UR37, UR55, URZ ;  /* 0x00000037250872a5 */ /* 0x000fe4000f8e00ff */
[----:B------:R-:W-:Y:S02]  /*5e50*/  UIMAD.WIDE.U32 UR10, UR38, UR52, URZ ;  /* 0x00000034260a72a5 */ /* 0x000fe4000f8e00ff */
[----:B------:R-:W-:Y:S02]  /*5e60*/  UISETP.NE.AND UP1, UPT, UR43, 0x1, UPT ;  /* 0x000000012b00788c */ /* 0x000fe4000bf25270 */
[----:B------:R-:W-:Y:S01]  /*5e70*/  UISETP.NE.AND UP2, UPT, UR42, 0x1, UPT ;  /* 0x000000012a00788c */ /* 0x000fe2000bf45270 */
[----:B------:R-:W-:Y:S02]  /*5e80*/  UMOV UR4, UR5 ;  /* 0x0000000500047c82 */ /* 0x000fe40008000000 */
[----:B--2---:R-:W-:Y:S03]  /*5e90*/  USHF.R.U32.HI UR5, URZ, UR12, UR4 ;  /* 0x0000000cff057299 */ /* 0x004fe60008011604 */
[----:B------:R-:W-:Y:S02]  /*5ea0*/  UMOV UR4, UR7 ;  /* 0x0000000700047c82 */ /* 0x000fe40008000000 */
[----:B------:R-:W-:Y:S02]  /*5eb0*/  USHF.R.U32.HI UR7, URZ, UR53, UR4 ;  /* 0x00000035ff077299 */ /* 0x000fe40008011604 */
[----:B------:R-:W-:Y:S02]  /*5ec0*/  USEL UR4, UR47, UR5, !UP0 ;  /* 0x000000052f047287 */ /* 0x000fe4000c000000 */
[----:B------:R-:W-:Y:S01]  /*5ed0*/  USEL UR7, UR58, UR7, !UP1 ;  /* 0x000000073a077287 */ /* 0x000fe2000c800000 */
[----:B------:R-:W-:Y:S01]  /*5ee0*/  UMOV UR5, UR9 ;  /* 0x0000000900057c82 */ /* 0x000fe20008000000 */
[----:B------:R-:W-:Y:S02]  /*5ef0*/  UIMAD.WIDE.U32 UR8, UR4, UR40, URZ ;  /* 0x00000028040872a5 */ /* 0x000fe4000f8e00ff */
[----:B------:R-:W-:Y:S03]  /*5f00*/  USHF.R.U32.HI UR6, URZ, UR12, UR5 ;  /* 0x0000000cff067299 */ /* 0x000fe60008011605 */
[----:B------:R-:W-:Y:S01]  /*5f10*/  UMOV UR5, UR11 ;  /* 0x0000000b00057c82 */ /* 0x000fe20008000000 */
[----:B------:R-:W-:Y:S02]  /*5f20*/  UIMAD.WIDE.U32 UR10, UR7, UR40, URZ ;  /* 0x00000028070a72a5 */ /* 0x000fe4000f8e00ff */
[----:B------:R-:W-:Y:S02]  /*5f30*/  USHF.R.U32.HI UR12, URZ, UR53, UR5 ;  /* 0x00000035ff0c7299 */ /* 0x000fe40008011605 */
[----:B------:R-:W-:Y:S01]  /*5f40*/  USEL UR6, UR37, UR6, !UP0 ;  /* 0x0000000625067287 */ /* 0x000fe2000c000000 */
[----:B------:R-:W-:Y:S02]  /*5f50*/  UMOV UR5, UR9 ;  /* 0x0000000900057c82 */ /* 0x000fe40008000000 */
[----:B------:R-:W-:Y:S01]  /*5f60*/  UMOV UR10, UR11 ;  /* 0x0000000b000a7c82 */ /* 0x000fe20008000000 */
[----:B------:R-:W-:Y:S02]  /*5f70*/  @UP2 USHF.R.U32.HI UR4, URZ, UR41, UR5 ;  /* 0x00000029ff042299 */ /* 0x000fe40008011605 */
[----:B------:R-:W-:Y:S02]  /*5f80*/  @UP2 USHF.R.U32.HI UR7, URZ, UR41, UR10 ;  /* 0x00000029ff072299 */ /* 0x000fe4000801160a */
[----:B------:R-:W-:Y:S02]  /*5f90*/  UIMAD UR4, UR42, UR4, URZ ;  /* 0x000000042a0472a4 */ /* 0x000fe4000f8e02ff */
[----:B------:R-:W-:Y:S02]  /*5fa0*/  UIMAD.WIDE.U32 UR10, UR6, UR40, URZ ;  /* 0x00000028060a72a5 */ /* 0x000fe4000f8e00ff */
[----:B------:R-:W-:Y:S02]  /*5fb0*/  USEL UR5, UR38, UR12, !UP1 ;  /* 0x0000000c26057287 */ /* 0x000fe4000c800000 */
[----:B------:R-:W-:Y:S02]  /*5fc0*/  UIMAD UR8, UR42, UR7, URZ ;  /* 0x000000072a0872a4 */ /* 0x000fe4000f8e02ff */
[----:B------:R-:W-:Y:S03]  /*5fd0*/  UISETP.GE.AND UP0, UPT, UR6, UR4, UPT ;  /* 0x000000040600728c */ /* 0x000fe6000bf06270 */
[----:B------:R-:W-:Y:S01]  /*5fe0*/  UMOV UR4, UR11 ;  /* 0x0000000b00047c82 */ /* 0x000fe20008000000 */
[----:B------:R-:W-:Y:S02]  /*5ff0*/  UISETP.GE.OR UP0, UPT, UR5, UR8, UP0 ;  /* 0x000000080500728c */ /* 0x000fe40008706670 */
[----:B------:R-:W-:Y:S02]  /*6000*/  USHF.R.U32.HI UR4, URZ, UR41, UR4 ;  /* 0x00000029ff047299 */ /* 0x000fe40008011604 */
[----:B------:R-:W-:Y:S02]  /*6010*/  UIMAD.WIDE.U32 UR8, UR5, UR40, URZ ;  /* 0x00000028050872a5 */ /* 0x000fe4000f8e00ff */
[----:B------:R-:W-:Y:S02]  /*6020*/  USEL UR11, UR6, UR4, !UP2 ;  /* 0x00000004060b7287 */ /* 0x000fe4000d000000 */
[----:B------:R-:W-:Y:S02]  /*6030*/  UIADD3 UR8, UPT, UPT, -UR5, URZ, URZ ;  /* 0x000000ff05087290 */ /* 0x000fe4000fffe1ff */
[----:B------:R-:W-:Y:S01]  /*6040*/  UIADD3 UR10, UPT, UPT, -UR11, URZ, URZ ;  /* 0x000000ff0b0a7290 */ /* 0x000fe2000fffe1ff */
[----:B------:R-:W-:Y:S01]  /*6050*/  @!UP0 UMOV UR4, UR9 ;  /* 0x0000000900048c82 */ /* 0x000fe20008000000 */
[----:B------:R-:W-:Y:S02]  /*6060*/  UIADD3 UR9, UPT, UPT, -UR6, URZ, URZ ;  /* 0x000000ff06097290 */ /* 0x000fe4000fffe1ff */
[----:B------:R-:W-:Y:S02]  /*6070*/  @!UP0 USHF.R.U32.HI UR4, URZ, UR41, UR4 ;  /* 0x00000029ff048299 */ /* 0x000fe40008011604 */
[----:B------:R-:W-:Y:S02]  /*6080*/  UIMAD UR10, UR42, UR10, UR6 ;  /* 0x0000000a2a0a72a4 */ /* 0x000fe4000f8e0206 */
[----:B------:R-:W-:Y:S04]  /*6090*/  @!UP0 USEL UR4, UR5, UR4, !UP2 ;  /* 0x0000000405048287 */ /* 0x000fe8000d000000 */
[----:B------:R-:W-:Y:S02]  /*60a0*/  @!UP0 UIMAD UR10, UR7, UR10, UR4 ;  /* 0x0000000a070a82a4 */ /* 0x000fe4000f8e0204 */
[----:B------:R-:W-:Y:S02]  /*60b0*/  @!UP0 UIADD3 UR11, UPT, UPT, UR11, -UR4, URZ ;  /* 0x800000040b0b8290 */ /* 0x000fe4000fffe0ff */
[----:B------:R-:W-:Y:S02]  /*60c0*/  UIMAD UR7, UR43, UR8, UR38 ;  /* 0x000000082b0772a4 */ /* 0x000fe4000f8e0226 */
[----:B------:R-:W-:Y:S02]  /*60d0*/  @!UP0 UIMAD UR6, UR11, UR42, UR5 ;  /* 0x0000002a0b0682a4 */ /* 0x000fe4000f8e0205 */
[----:B------:R-:W-:Y:S01]  /*60e0*/  UIMAD UR4, UR54, UR9, UR37 ;  /* 0x00000009360472a4 */ /* 0x000fe2000f8e0225 */
[----:B------:R-:W-:Y:S02]  /*60f0*/  @!UP0 UMOV UR5, UR10 ;  /* 0x0000000a00058c82 */ /* 0x000fe40008000000 */
[----:B------:R-:W-:Y:S02]  /*6100*/  UIMAD UR38, UR5, UR43, UR7 ;  /* 0x0000002b052672a4 */ /* 0x000fe4000f8e0207 */
[----:B------:R-:W-:Y:S11]  /*6110*/  UIMAD UR37, UR6, UR54, UR4 ;  /* 0x00000036062572a4 */ /* 0x000ff6000f8e0204 */
[----:B------:R-:W-:Y:S01]  /*6120*/  @!UPT UIADD3 URZ, UPT, UPT, URZ, URZ, URZ ;  /* 0x000000fffffff290 */ /* 0x000fe2000fffe0ff */
.L_x_108:
[----:B------:R-:W-:Y:S01]  /*6130*/  UISETP.NE.AND UP0, UPT, UR39, 0x1, UPT ;  /* 0x000000012700788c */ /* 0x000fe2000bf05270 */
[----:B------:R-:W-:Y:S01]  /*6140*/  R2UR UR11, R177 ;  /* 0x00000000b10b72ca */ /* 0x000fe200000e0000 */
[----:B------:R-:W-:Y:S01]  /*6150*/  USHF.L.U32 UR50, UR31, 0x7, URZ ;  /* 0x000000071f327899 */ /* 0x000fe200080006ff */
[----:B------:R-:W-:Y:S01]  /*6160*/  IADD3 R164, PT, PT, R164, 0x1, RZ ;  /* 0x00000001a4a47810 */ /* 0x000fe20007ffe0ff */
[----:B------:R-:W-:Y:S07]  /*6170*/  USHF.L.U32 UR49, UR30, 0x8, URZ ;  /* 0x000000081e317899 */ /* 0x000fee00080006ff */
[----:B------:R-:W2:Y:S01]  /*6180*/  @!UP0 LDCU.128 UR12, c[0x0][0xb10] ;  /* 0x00016200ff0c87ac */ /* 0x000ea20008000c00 */
[----:B------:R-:W3:Y:S01]  /*6190*/  @!UP0 LDCU UR5, c[0x0][0xb0c] ;  /* 0x00016180ff0587ac */ /* 0x000ee20008000800 */
[----:B------:R-:W4:Y:S01]  /*61a0*/  @!UP0 LDCU UR10, c[0x0][0xb20] ;  /* 0x00016400ff0a87ac */ /* 0x000f220008000800 */
[----:B--2---:R-:W-:Y:S02]  /*61b0*/  UIMAD.WIDE.U32 UR8, UR38, UR12, URZ ;  /* 0x0000000c260872a5 */ /* 0x004fe4000f8e00ff */
[----:B------:R-:W-:Y:S02]  /*61c0*/  UIMAD.WIDE.U32 UR6, UR37, UR15, URZ ;  /* 0x0000000f250672a5 */ /* 0x000fe4000f8e00ff */
[----:B------:R-:W-:Y:S03]  /*61d0*/  @!UP0 UISETP.NE.AND UP1, UPT, UR14, 0x1, UPT ;  /* 0x000000010e00888c */ /* 0x000fe6000bf25270 */
[----:B------:R-:W-:Y:S01]  /*61e0*/  @!UP0 UMOV UR4, UR9 ;  /* 0x0000000900048c82 */ /* 0x000fe20008000000 */
[----:B---3--:R-:W-:Y:S02]  /*61f0*/  @!UP0 UISETP.NE.AND UP2, UPT, UR5, 0x1, UPT ;  /* 0x000000010500888c */ /* 0x008fe4000bf45270 */
[----:B------:R-:W-:Y:S01]  /*6200*/  @!UP0 USHF.R.U32.HI UR4, URZ, UR13, UR4 ;  /* 0x0000000dff048299 */ /* 0x000fe20008011604 */
[----:B------:R-:W-:Y:S02]  /*6210*/  @!UP0 UMOV UR6, UR7 ;  /* 0x0000000700068c82 */ /* 0x000fe40008000000 */
[----:B----4-:R-:W-:Y:S02]  /*6220*/  @!UP0 USHF.R.U32.HI UR6, URZ, UR10, UR6 ;  /* 0x0000000aff068299 */ /* 0x010fe40008011606 */
[----:B------:R-:W-:Y:S02]  /*6230*/  @!UP0 USEL UR7, UR38, UR4, !UP2 ;  /* 0x0000000426078287 */ /* 0x000fe4000d000000 */
[----:B------:R-:W-:Y:S04]  /*6240*/  @!UP0 USEL UR6, UR37, UR6, !UP1 ;  /* 0x0000000625068287 */ /* 0x000fe8000c800000 */
[----:B------:R-:W-:Y:S02]  /*6250*/  @!UP0 UIADD3 UR4, UPT, UPT, -UR7, UR6, URZ ;  /* 0x0000000607048290 */ /* 0x000fe4000fffe1ff */
[----:B------:R-:W-:Y:S02]  /*6260*/  @!UP0 UIADD3 UR6, UPT, UPT, UR7, -UR6, URZ ;  /* 0x8000000607068290 */ /* 0x000fe4000fffe0ff */
[----:B------:R-:W-:Y:S02]  /*6270*/  @!UP0 UIMAD UR38, UR4, UR5, UR38 ;  /* 0x00000005042682a4 */ /* 0x000fe4000f8e0226 */
[----:B------:R-:W-:Y:S02]  /*6280*/  @!UP0 UIMAD UR37, UR6, UR14, UR37 ;  /* 0x0000000e062582a4 */ /* 0x000fe4000f8e0225 */
[----:B------:R-:W-:Y:S09]  /*6290*/  ULOP3.LUT UP0, URZ, UR11, 0x1b0, URZ, 0xc0, !UPT ;  /* 0x000001b00bff7892 */ /* 0x000ff2000f80c0ff */
[----:B------:R-:W-:Y:S05]  /*62a0*/  BRA.U !UP0, `(.L_x_109) ;  /* 0x0000000108407547 */ /* 0x000fea000b800000 */
[----:B------:R-:W2:Y:S01]  /*62b0*/  LDCU.64 UR8, c[0x4][0x88] ;  /* 0x01001100ff0877ac */ /* 0x000ea20008000a00 */
[----:B------:R-:W-:Y:S01]  /*62c0*/  MOV R3, 0x0 ;  /* 0x0000000000037802 */ /* 0x000fe20000000f00 */
[----:B------:R-:W-:Y:S02]  /*62d0*/  HFMA2 R12, -RZ, RZ, 0, 5.9604644775390625e-08 ;  /* 0x00000001ff0c7431 */ /* 0x000fe400000001ff */
[----:B------:R-:W-:Y:S02]  /*62e0*/  IMAD.MOV.U32 R8, RZ, RZ, 0x70 ;  /* 0x00000070ff087424 */ /* 0x000fe400078e00ff */
[----:B------:R-:W-:Y:S01]  /*62f0*/  IMAD.MOV.U32 R13, RZ, RZ, RZ ;  /* 0x000000ffff0d7224 */ /* 0x000fe200078e00ff */
[----:B------:R-:W3:Y:S01]  /*6300*/  LDCU.64 UR6, c[0x4][0x90] ;  /* 0x01001200ff0677ac */ /* 0x000ee20008000a00 */
[----:B------:R-:W4:Y:S01]  /*6310*/  LDC.64 R2, c[0x4][R3] ;  /* 0x0100000003027b82 */ /* 0x000f220000000a00 */
[----:B------:R-:W1:Y:S01]  /*6320*/  LDCU.64 UR4, c[0x4][0x8] ;  /* 0x01000100ff0477ac */ /* 0x000e620008000a00 */
[----:B--2---:R-:W-:Y:S01]  /*6330*/  MOV R5, UR9 ;  /* 0x0000000900057c02 */ /* 0x004fe20008000f00 */
[----:B------:R-:W-:Y:S01]  /*6340*/  IMAD.U32 R4, RZ, RZ, UR8 ;  /* 0x00000008ff047e24 */ /* 0x000fe2000f8e00ff */
[----:B---3--:R-:W-:Y:S01]  /*6350*/  MOV R7, UR7 ;  /* 0x0000000700077c02 */ /* 0x008fe20008000f00 */
[----:B------:R-:W-:Y:S01]  /*6360*/  IMAD.U32 R6, RZ, RZ, UR6 ;  /* 0x00000006ff067e24 */ /* 0x000fe2000f8e00ff */
[----:B-1----:R-:W-:Y:S01]  /*6370*/  MOV R11, UR5 ;  /* 0x00000005000b7c02 */ /* 0x002fe20008000f00 */
[----:B------:R-:W-:Y:S02]  /*6380*/  IMAD.U32 R10, RZ, RZ, UR4 ;  /* 0x00000004ff0a7e24 */ /* 0x000fe4000f8e00ff */
[----:B------:R-:W-:Y:S07]  /*6390*/  LEPC R20, `(.L_x_109) ;  /* 0x000000001014794e */ /* 0x000fee0000000000 */
[----:B----45:R-:W-:Y:S05]  /*63a0*/  CALL.ABS.NOINC R2 ;  /* 0x0000000002007343 */ /* 0x030fea0003c00000 */
.L_x_109:
[----:B------:R-:W-:Y:S01]  /*63b0*/  LOP3.LUT P0, RZ, R175, 0x1b0, RZ, 0xc0, !PT ;  /* 0x000001b0afff7812 */ /* 0x000fe2000780c0ff */
[----:B------:R-:W-:Y:S11]  /*63c0*/  BSSY.RECONVERGENT B6, `(.L_x_110) ;  /* 0x0000013000067945 */ /* 0x000ff60003800200 */
[----:B------:R-:W-:Y:S01]  /*63d0*/  @!UPT UIADD3 URZ, UPT, UPT, URZ, URZ, URZ ;  /* 0x000000fffffff290 */ /* 0x000fe2000fffe0ff */
[----:B------:R-:W-:Y:S05]  /*63e0*/  @!P0 BRA `(.L_x_111) ;  /* 0x0000000000408947 */ /* 0x000fea0003800000 */
        /* <DEDUP_REMOVED lines=16> */
.L_x_111:
[----:B------:R-:W-:Y:S05]  /*64f0*/  BSYNC.RECONVERGENT B6 ;  /* 0x0000000000067941 */ /* 0x000fea0003800200 */
.L_x_110:
[----:B------:R-:W-:Y:S01]  /*6500*/  R2UR UR4, R162 ;  /* 0x00000000a20472ca */ /* 0x000fe200000e0000 */
[----:B------:R-:W-:Y:S01]  /*6510*/  UISETP.NE.U32.AND UP0, UPT, UR60, URZ, UPT ;  /* 0x000000ff3c00728c */ /* 0x000fe2000bf05070 */
[----:B------:R-:W-:Y:S02]  /*6520*/  ISETP.NE.U32.AND P4, PT, R156, RZ, PT ;  /* 0x000000ff9c00720c */ /* 0x000fe40003f85070 */
[----:B------:R-:W-:Y:S01]  /*6530*/  ISETP.NE.U32.AND P2, PT, RZ, UR56, PT ;  /* 0x00000038ff007c0c */ /* 0x000fe2000bf45070 */
[----:B------:R-:W-:Y:S01]  /*6540*/  UISETP.NE.AND.EX UP1, UPT, UR61, URZ, UPT, UP0 ;  /* 0x000000ff3d00728c */ /* 0x000fe2000bf25300 */
[----:B------:R-:W-:Y:S01]  /*6550*/  ISETP.NE.AND.EX P4, PT, R157, RZ, PT, P4 ;  /* 0x000000ff9d00720c */ /* 0x000fe20003f85340 */
[----:B------:R-:W-:Y:S01]  /*6560*/  UPLOP3.LUT UP0, UPT, UPT, UPT, UPT, 0x40, 0x4 ;  /* 0x000000000004789c */ /* 0x000fe20003f0e870 */
[----:B------:R-:W-:Y:S05]  /*6570*/  ISETP.NE.AND.EX P2, PT, RZ, UR57, PT, P2 ;  /* 0x00000039ff007c0c */ /* 0x000fea000bf45320 */
[----:B------:R-:W-:Y:S06]  /*6580*/  UISETP.NE.AND UP2, UPT, UR4, URZ, UPT ;  /* 0x000000ff0400728c */ /* 0x000fec000bf45270 */
[----:B------:R-:W-:Y:S05]  /*6590*/  PLOP3.LUT P1, PT, PT, PT, UP2, 0x80, 0x8 ;  /* 0x000000000008781c */ /* 0x000fea0003f2f028 */
[----:B------:R-:W-:Y:S06]  /*65a0*/  @UP2 UPLOP3.LUT UP0, UPT, UPT, UPT, UP1, 0x80, 0x8 ;  /* 0x000000000008289c */ /* 0x000fec0003f0f010 */
[----:B------:R-:W-:Y:S01]  /*65b0*/  PLOP3.LUT P0, PT, PT, PT, UP0, 0x80, 0x8 ;  /* 0x000000000008781c */ /* 0x000fe20003f0f008 */
[----:B------:R-:W-:Y:S01]  /*65c0*/  @!UPT UIADD3 URZ, UPT, UPT, URZ, URZ, URZ ;  /* 0x000000fffffff290 */ /* 0x000fe2000fffe0ff */
[----:B------:R-:W-:Y:S11]  /*65d0*/  BRA.U !UP1, `(.L_x_112) ;  /* 0x00000001093c7547 */ /* 0x000ff6000b800000 */
[----:B------:R-:W-:Y:S01]  /*65e0*/  UISETP.NE.U32.AND UP0, UPT, UR56, URZ, UPT ;  /* 0x000000ff3800728c */ /* 0x000fe2000bf05070 */
[----:B-1----:R-:W-:Y:S01]  /*65f0*/  HFMA2 R0, -RZ, RZ, 0, 5.9604644775390625e-08 ;  /* 0x00000001ff007431 */ /* 0x002fe200000001ff */
[----:B------:R-:W1:Y:S01]  /*6600*/  LDCU.64 UR8, c[0x0][0x358] ;  /* 0x00006b00ff0877ac */ /* 0x000e620008000a00 */
[----:B------:R-:W-:Y:S01]  /*6610*/  IMAD.MOV.U32 R158, RZ, RZ, 0x1 ;  /* 0x00000001ff9e7424 */ /* 0x000fe200078e00ff */
[----:B------:R-:W-:Y:S06]  /*6620*/  UISETP.NE.AND.EX UP0, UPT, UR57, URZ, UPT, UP0 ;  /* 0x000000ff3900728c */ /* 0x000fec000bf05300 */
[----:B------:R-:W-:Y:S05]  /*6630*/  PLOP3.LUT P3, PT, PT, PT, UP0, 0x80, 0x8 ;  /* 0x000000000008781c */ /* 0x000fea0003f6f008 */
[----:B------:R-:W2:Y:S01]  /*6640*/  @UP0 LDCU.64 UR4, c[0x0][0x888] ;  /* 0x00011100ff0407ac */ /* 0x000ea20008000a00 */
[----:B------:R-:W-:Y:S07]  /*6650*/  @UP0 UIMAD UR6, UR36, UR60, URZ ;  /* 0x0000003c240602a4 */ /* 0x000fee000f8e02ff */
[----:B------:R-:W-:Y:S01]  /*6660*/  @!P3 PRMT R158, R0, 0x7610, R158 ;  /* 0x00007610009eb816 */ /* 0x000fe2000000009e */
[----:B--2---:R-:W-:Y:S06]  /*6670*/  @UP0 UIMAD.WIDE UR4, UR6, 0x4, UR4 ;  /* 0x00000004060408a5 */ /* 0x004fec000f8e0204 */
[----:B------:R-:W-:Y:S01]  /*6680*/  IMAD.U32 R2, RZ, RZ, UR4 ;  /* 0x00000004ff027e24 */ /* 0x000fe2000f8e00ff */
[----:B------:R-:W-:Y:S04]  /*6690*/  MOV R3, UR5 ;  /* 0x0000000500037c02 */ /* 0x000fe80008000f00 */
[----:B------:R-:W2:Y:S01]  /*66a0*/  @!UP0 LDCU UR4, c[0x0][0x880] ;  /* 0x00011000ff0487ac */ /* 0x000ea20008000800 */
[----:B-1---5:R3:W5:Y:S02]  /*66b0*/  @P3 LDG.E R73, desc[UR8][R2.64] ;  /* 0x0000000802493981 */ /* 0x022764000c1e1900 */
[----:B--23--:R-:W-:Y:S02]  /*66c0*/  @!P3 IMAD.U32 R73, RZ, RZ, UR4 ;  /* 0x00000004ff49be24 */ /* 0x00cfe4000f8e00ff */
.L_x_112:
[----:B------:R-:W-:Y:S05]  /*66d0*/  @!P4 BRA `(.L_x_113) ;  /* 0x000000000024c947 */ /* 0x000fea0003800000 */
[----:B------:R-:W-:Y:S01]  /*66e0*/  ISETP.NE.U32.AND P3, PT, R138, RZ, PT ;  /* 0x000000ff8a00720c */ /* 0x000fe20003f65070 */
[----:B------:R-:W2:Y:S03]  /*66f0*/  LDCU.64 UR4, c[0x0][0x358] ;  /* 0x00006b00ff0477ac */ /* 0x000ea60008000a00 */
[----:B------:R-:W-:Y:S11]  /*6700*/  ISETP.NE.AND.EX P3, PT, R139, RZ, PT, P3 ;  /* 0x000000ff8b00720c */ /* 0x000ff60003f65330 */
[----:B------:R-:W-:Y:S02]  /*6710*/  @!UPT UIADD3 URZ, UPT, UPT, URZ, URZ, URZ ;  /* 0x000000fffffff290 */ /* 0x000fe4000fffe0ff */
[----:B------:R-:W3:Y:S01]  /*6720*/  @P3 LDC.64 R2, c[0x0][0x8a8] ;  /* 0x00022a00ff023b82 */ /* 0x000ee20000000a00 */
[----:B-1----:R-:W-:Y:S04]  /*6730*/  @P3 IMAD R0, R156, UR36, RZ ;  /* 0x000000249c003c24 */ /* 0x002fe8000f8e02ff */
[----:B---3--:R-:W-:Y:S05]  /*6740*/  @P3 IMAD.WIDE R2, R0, 0x4, R2 ;  /* 0x0000000400023825 */ /* 0x008fea00078e0202 */
[----:B--2--5:R2:W5:Y:S02]  /*6750*/  @P3 LDG.E R70, desc[UR4][R2.64] ;  /* 0x0000000402463981 */ /* 0x024564000c1e1900 */
[----:B--2---:R-:W3:Y:S02]  /*6760*/  @!P3 LDC R70, c[0x0][0x8a0] ;  /* 0x00022800ff46bb82 */ /* 0x004ee40000000800 */
.L_x_113:
[----:B-----5:R-:W-:Y:S01]  /*6770*/  FSETP.NEU.AND P4, PT, R73, RZ, PT ;  /* 0x000000ff4900720b */ /* 0x020fe20003f8d000 */
[----:B------:R-:W-:Y:S01]  /*6780*/  BSSY B1, `(.L_x_114) ;  /* 0x0000047000017945 */ /* 0x000fe20003800000 */
[----:B------:R-:W-:Y:S01]  /*6790*/  SEL R5, RZ, 0xffffffff, P2 ;  /* 0xffffffffff057807 */ /* 0x000fe20001000000 */
[----:B------:R-:W-:Y:S01]  /*67a0*/  IMAD.MOV.U32 R181, RZ, RZ, 0x1 ;  /* 0x00000001ffb57424 */ /* 0x000fe200078e00ff */
[----:B------:R-:W-:Y:S01]  /*67b0*/  LOP3.LUT P3, RZ, R158, 0xff, RZ, 0xc0, !PT ;  /* 0x000000ff9eff7812 */ /* 0x000fe2000786c0ff */
[----:B------:R-:W-:Y:S01]  /*67c0*/  IMAD R71, R68, 0x100, R69 ;  /* 0x0000010044477824 */ /* 0x000fe200078e0245 */
[----:B-1----:R-:W-:Y:S02]  /*67d0*/  @P1 SEL R0, RZ, 0xffffffff, P4 ;  /* 0xffffffffff001807 */ /* 0x002fe40002000000 */
[----:B------:R-:W-:Y:S02]  /*67e0*/  CS2R R154, SRZ ;  /* 0x00000000009a7805 */ /* 0x000fe4000001ff00 */
[----:B------:R-:W-:Y:S02]  /*67f0*/  LEA R3, R168, UR44, 0x3 ;  /* 0x0000002ca8037c11 */ /* 0x000fe4000f8e18ff */
[----:B------:R-:W-:Y:S02]  /*6800*/  CS2R R152, SRZ ;  /* 0x0000000000987805 */ /* 0x000fe4000001ff00 */
[----:B------:R-:W-:Y:S02]  /*6810*/  @P0 SEL R0, R5, R0, !P3 ;  /* 0x0000000005000207 */ /* 0x000fe40005800000 */
[----:B------:R-:W-:Y:S02]  /*6820*/  CS2R R150, SRZ ;  /* 0x0000000000967805 */ /* 0x000fe4000001ff00 */
[----:B------:R-:W-:Y:S02]  /*6830*/  LEA R163, R68, UR44, 0x3 ;  /* 0x0000002c44a37c11 */ /* 0x000fe4000f8e18ff */
[----:B------:R-:W-:Y:S02]  /*6840*/  CS2R R148, SRZ ;  /* 0x0000000000947805 */ /* 0x000fe4000001ff00 */
[----:B------:R-:W-:Y:S02]  /*6850*/  @P1 LOP3.LUT R0, R0, 0x1, RZ, 0xc0, !PT ;  /* 0x0000000100001812 */ /* 0x000fe400078ec0ff */
[----:B------:R-:W-:Y:S02]  /*6860*/  CS2R R146, SRZ ;  /* 0x0000000000927805 */ /* 0x000fe4000001ff00 */
[----:B------:R-:W-:Y:S02]  /*6870*/  SHF.L.U32 R2, R170, 0x1f, RZ ;  /* 0x0000001faa027819 */ /* 0x000fe400000006ff */
[----:B------:R-:W-:Y:S02]  /*6880*/  CS2R R144, SRZ ;  /* 0x0000000000907805 */ /* 0x000fe4000001ff00 */
[----:B------:R-:W-:Y:S02]  /*6890*/  ISETP.NE.U32.OR P6, PT, R0, 0x1, !P1 ;  /* 0x000000010000780c */ /* 0x000fe40004fc5470 */
[----:B------:R-:W-:Y:S02]  /*68a0*/  CS2R R142, SRZ ;  /* 0x00000000008e7805 */ /* 0x000fe4000001ff00 */
[----:B------:R-:W-:Y:S02]  /*68b0*/  PLOP3.LUT P2, PT, PT, PT, UP1, 0x80, 0x8 ;  /* 0x000000000008781c */ /* 0x000fe40003f4f018 */
[----:B------:R-:W-:Y:S02]  /*68c0*/  CS2R R140, SRZ ;  /* 0x00000000008c7805 */ /* 0x000fe4000001ff00 */
[----:B------:R-:W-:Y:S02]  /*68d0*/  SEL R0, RZ, 0xffffffff, P4 ;  /* 0xffffffffff007807 */ /* 0x000fe40002000000 */
[----:B------:R-:W-:Y:S03]  /*68e0*/  P2R R189, PR, RZ, 0x40 ;  /* 0x00000040ffbd7803 */ /* 0x000fe60000000000 */
[----:B------:R-:W-:Y:S04]  /*68f0*/  @P6 SHF.L.U32 R4, R167, 0x1f, RZ ;  /* 0x0000001fa7046819 */ /* 0x000fe800000006ff */
[----:B------:R-:W-:Y:S01]  /*6900*/  @P2 SEL R0, R5, R0, !P3 ;  /* 0x0000000005002207 */ /* 0x000fe20005800000 */
[----:B------:R-:W1:Y:S03]  /*6910*/  @P6 SYNCS.PHASECHK.TRANS64.TRYWAIT P1, [R3+URZ+0xb0], R4 ;  /* 0x0000b004030065a7 */ /* 0x000e6600080211ff */
[----:B------:R-:W-:Y:S04]  /*6920*/  LOP3.LUT R0, R0, 0x1, RZ, 0xc0, !PT ;  /* 0x0000000100007812 */ /* 0x000fe800078ec0ff */
[----:B------:R-:W-:Y:S04]  /*6930*/  ISETP.NE.U32.AND P5, PT, R0, 0x1, PT ;  /* 0x000000010000780c */ /* 0x000fe80003fa5070 */
[----:B------:R-:W-:Y:S01]  /*6940*/  P2R R182, PR, RZ, 0x20 ;  /* 0x00000020ffb67803 */ /* 0x000fe20000000000 */
[----:B------:R2:W4:Y:S01]  /*6950*/  SYNCS.PHASECHK.TRANS64.TRYWAIT P0, [R163+URZ+0x120], R2 ;  /* 0x00012002a30075a7 */ /* 0x00052200080011ff */
[----:B-1----:R-:W-:Y:S01]  /*6960*/  @P6 SEL R181, RZ, 0x1, !P1 ;  /* 0x00000001ffb56807 */ /* 0x002fe20004800000 */
[----:B--2---:R-:W-:Y:S06]  /*6970*/  @!P6 BRA `(.L_x_115) ;  /* 0x00000000009ce947 */ /* 0x004fec0003800000 */
[----:B------:R-:W-:Y:S01]  /*6980*/  @P5 IMAD R7, R168, 0x2000, R173 ;  /* 0x00002000a8075824 */ /* 0x000fe200078e02ad */
[----:B------:R-:W-:Y:S01]  /*6990*/  ISETP.NE.AND P1, PT, R181, RZ, PT ;  /* 0x000000ffb500720c */ /* 0x000fe20003f25270 */
[----:B------:R-:W-:Y:S01]  /*69a0*/  BSSY B0, `(.L_x_116) ;  /* 0x0000010000007945 */ /* 0x000fe20003800000 */
[----:B------:R-:W-:Y:S01]  /*69b0*/  CS2R R142, SRZ ;  /* 0x00000000008e7805 */ /* 0x000fe2000001ff00 */
[--C-:B------:R-:W-:Y:S01]  /*69c0*/  @P5 IMAD R6, R174, -0x10, R7.reuse ;  /* 0xfffffff0ae065824 */ /* 0x100fe200078e0207 */
[----:B------:R-:W-:Y:S01]  /*69d0*/  CS2R R140, SRZ ;  /* 0x00000000008c7805 */ /* 0x000fe2000001ff00 */
[----:B------:R-:W-:Y:S01]  /*69e0*/  @P5 IMAD R5, R172, -0x10, R7 ;  /* 0xfffffff0ac055824 */ /* 0x000fe200078e0207 */
[----:B------:R-:W-:Y:S01]  /*69f0*/  CS2R R150, SRZ ;  /* 0x0000000000967805 */ /* 0x000fe2000001ff00 */
[----:B------:R-:W-:Y:S01]  /*6a00*/  @P5 IMAD R4, R171, 0x10, R6 ;  /* 0x00000010ab045824 */ /* 0x000fe200078e0206 */
[----:B------:R-:W-:Y:S02]  /*6a10*/  CS2R R148, SRZ ;  /* 0x0000000000947805 */ /* 0x000fe4000001ff00 */
[----:B------:R-:W-:Y:S02]  /*6a20*/  CS2R R146, SRZ ;  /* 0x0000000000927805 */ /* 0x000fe4000001ff00 */
[----:B------:R-:W-:Y:S02]  /*6a30*/  CS2R R144, SRZ ;  /* 0x0000000000907805 */ /* 0x000fe4000001ff00 */
[----:B------:R-:W-:Y:S02]  /*6a40*/  CS2R R154, SRZ ;  /* 0x00000000009a7805 */ /* 0x000fe4000001ff00 */
[----:B------:R-:W-:Y:S01]  /*6a50*/  CS2R R152, SRZ ;  /* 0x0000000000987805 */ /* 0x000fe2000001ff00 */
[----:B------:R-:W-:Y:S06]  /*6a60*/  @P1 BRA `(.L_x_117) ;  /* 0x00000000000c1947 */ /* 0x000fec0003800000 */
[----:B------:R-:W-:Y:S04]  /*6a70*/  SHF.L.U32 R0, R167, 0x1f, RZ ;  /* 0x0000001fa7007819 */ /* 0x000fe800000006ff */
[----:B------:R-:W1:Y:S02]  /*6a80*/  SYNCS.PHASECHK.TRANS64.TRYWAIT P1, [R3+URZ+0xb0], R0 ;  /* 0x0000b000030075a7 */ /* 0x000e6400080211ff */
[----:B-1----:R-:W-:Y:S05]  /*6a90*/  @!P1 BRA `(.L_x_118) ;  /* 0x0000006400349947 */ /* 0x002fea0003800000 */
.L_x_117:
[----:B------:R-:W-:Y:S05]  /*6aa0*/  BSYNC B0 ;  /* 0x0000000000007941 */ /* 0x000fea0003800000 */
.L_x_116:
[----:B------:R-:W-:Y:S01]  /*6ab0*/  ISETP.NE.AND P1, PT, R182, RZ, PT ;  /* 0x000000ffb600720c */ /* 0x000fe20003f25270 */
[----:B-1----:R-:W-:Y:S02]  /*6ac0*/  VIADD R3, R3, 0xd0 ;  /* 0x000000d003037836 */ /* 0x002fe40000000000 */
[----:B------:R-:W-:Y:S02]  /*6ad0*/  IMAD.U32 R0, RZ, RZ, UR45 ;  /* 0x0000002dff007e24 */ /* 0x000fe4000f8e00ff */
[----:B------:R-:W-:Y:S03]  /*6ae0*/  VIADD R168, R168, 0x1 ;  /* 0x00000001a8a87836 */ /* 0x000fe60000000000 */
[----:B------:R-:W-:Y:S05]  /*6af0*/  PRMT R0, R0, 0x654, R3 ;  /* 0x0000065400007816 */ /* 0x000fea0000000003 */
[----:B------:R1:W2:Y:S04]  /*6b00*/  @P1 LDS.128 R140, [R7] ;  /* 0x00000000078c1984 */ /* 0x0002a80000000c00 */
[----:B------:R1:W1:Y:S04]  /*6b10*/  @P1 LDS.128 R148, [R5+0x20] ;  /* 0x0000200005941984 */ /* 0x0002680000000c00 */
[----:B------:R1:W1:Y:S04]  /*6b20*/  @P1 LDS.128 R144, [R6+0x10] ;  /* 0x0000100006901984 */ /* 0x0002680000000c00 */
[----:B------:R1:W1:Y:S01]  /*6b30*/  @P1 LDS.128 R152, [R4+0x10] ;  /* 0x0000100004981984 */ /* 0x0002620000000c00 */
[C---:B------:R-:W-:Y:S01]  /*6b40*/  ISETP.NE.AND P1, PT, R168.reuse, 0x4, PT ;  /* 0x00000004a800780c */ /* 0x040fe20003f25270 */
[----:B------:R-:W-:Y:S01]  /*6b50*/  @!PT LDS RZ, [RZ] ;  /* 0x00000000fffff984 */ /* 0x000fe20000000800 */
[----:B------:R-:W-:Y:S01]  /*6b60*/  @!PT LDS RZ, [RZ] ;  /* 0x00000000fffff984 */ /* 0x000fe20000000800 */
[----:B------:R-:W-:Y:S01]  /*6b70*/  @!PT LDS RZ, [RZ] ;  /* 0x00000000fffff984 */ /* 0x000fe20000000800 */
[----:B------:R-:W-:Y:S01]  /*6b80*/  @!PT LDS RZ, [RZ] ;  /* 0x00000000fffff984 */ /* 0x000fe20000000800 */
[----:B------:R5:W-:Y:S06]  /*6b90*/  MEMBAR.ALL.CTA ;  /* 0x0000000000007992 */ /* 0x000bec0000008000 */
[----:B-----5:R-:W5:Y:S01]  /*6ba0*/  FENCE.VIEW.ASYNC.S ;  /* 0x00000000000073c6 */ /* 0x020f620000000000 */
[----:B------:R-:W-:Y:S01]  /*6bb0*/  SEL R168, R168, RZ, P1 ;  /* 0x000000ffa8a87207 */ /* 0x000fe20000800000 */
[----:B-----5:R5:W-:Y:S02]  /*6bc0*/  SYNCS.ARRIVE.TRANS64.RED.A1T0 RZ, [R0+URZ], RZ ;  /* 0x000000ff00ff79a7 */ /* 0x020be400081004ff */
[----:B-----5:R-:W-:Y:S04]  /*6bd0*/  SEL R0, RZ, 0x1, P1 ;  /* 0x00000001ff007807 */ /* 0x020fe80000800000 */
[----:B--2---:R-:W-:Y:S02]  /*6be0*/  LOP3.LUT R167, R167, R0, RZ, 0x3c, !PT ;  /* 0x00000000a7a77212 */ /* 0x004fe400078e3cff */
.L_x_115:
[----:B------:R-:W-:Y:S05]  /*6bf0*/  BSYNC B1 ;  /* 0x0000000000017941 */ /* 0x000fea0003800000 */
.L_x_114:
[----:B------:R-:W-:Y:S04]  /*6c00*/  SHF.R.U32.HI R0, RZ, 0x15, R71 ;  /* 0x00000015ff007819 */ /* 0x000fe80000011647 */
[----:B------:R-:W-:Y:S01]  /*6c10*/  LOP3.LUT P1, RZ, R0, 0x3, R159, 0x48, !PT ;  /* 0x0000000300ff7812 */ /* 0x000fe2000782489f */
[----:B------:R-:W-:Y:S01]  /*6c20*/  @!UPT UIADD3 URZ, UPT, UPT, URZ, URZ, URZ ;  /* 0x000000fffffff290 */ /* 0x000fe2000fffe0ff */
[----:B----4-:R-:W-:Y:S11]  /*6c30*/  @P0 BRA `(.L_x_119) ;  /* 0x0000000000080947 */ /* 0x010ff60003800000 */
[----:B------:R-:W2:Y:S02]  /*6c40*/  SYNCS.PHASECHK.TRANS64.TRYWAIT P0, [R163+URZ+0x120], R2 ;  /* 0x00012002a30075a7 */ /* 0x000ea400080011ff */
[----:B--2---:R-:W-:Y:S05]  /*6c50*/  @!P0 BRA `(.L_x_120) ;  /* 0x0000006000d88947 */ /* 0x004fea0003800000 */
.L_x_119:
[----:B------:R-:W-:Y:S04]  /*6c60*/  BSSY.RECONVERGENT B6, `(.L_x_121) ;  /* 0x0000012000067945 */ /* 0x000fe80003800200 */
[----:B------:R-:W-:Y:S05]  /*6c70*/  @!P1 BRA `(.L_x_122) ;  /* 0x0000000000409947 */ /* 0x000fea0003800000 */
[----:B------:R-:W1:Y:S01]  /*6c80*/  LDCU.64 UR8, c[0x4][0x78] ;  /* 0x01000f00ff0877ac */ /* 0x000e620008000a00 */
[----:B------:R-:W-:Y:S01]  /*6c90*/  MOV R3, 0x0 ;  /* 0x0000000000037802 */ /* 0x000fe20000000f00 */
[----:B------:R-:W-:Y:S02]  /*6ca0*/  HFMA2 R12, -RZ, RZ, 0, 5.9604644775390625e-08 ;  /* 0x00000001ff0c7431 */ /* 0x000fe400000001ff */
[----:B------:R-:W-:Y:S02]  /*6cb0*/  IMAD.MOV.U32 R8, RZ, RZ, 0x192 ;  /* 0x00000192ff087424 */ /* 0x000fe400078e00ff */
[----:B------:R-:W-:Y:S01]  /*6cc0*/  IMAD.MOV.U32 R13, RZ, RZ, RZ ;  /* 0x000000ffff0d7224 */ /* 0x000fe200078e00ff */
[----:B------:R-:W4:Y:S01]  /*6cd0*/  LDCU.64 UR6, c[0x4][0x80] ;  /* 0x01001000ff0677ac */ /* 0x000f220008000a00 */
[----:B--2---:R-:W2:Y:S01]  /*6ce0*/  LDC.64 R2, c[0x4][R3] ;  /* 0x0100000003027b82 */ /* 0x004ea20000000a00 */
[----:B------:R-:W5:Y:S01]  /*6cf0*/  LDCU.64 UR4, c[0x4][0x18] ;  /* 0x01000300ff0477ac */ /* 0x000f620008000a00 */
[----:B-1----:R-:W-:Y:S01]  /*6d00*/  MOV R5, UR9 ;  /* 0x0000000900057c02 */ /* 0x002fe20008000f00 */
[----:B------:R-:W-:Y:S01]  /*6d10*/  IMAD.U32 R4, RZ, RZ, UR8 ;  /* 0x00000008ff047e24 */ /* 0x000fe2000f8e00ff */
[----:B----4-:R-:W-:Y:S01]  /*6d20*/  MOV R7, UR7 ;  /* 0x0000000700077c02 */ /* 0x010fe20008000f00 */
[----:B------:R-:W-:Y:S01]  /*6d30*/  IMAD.U32 R6, RZ, RZ, UR6 ;  /* 0x00000006ff067e24 */ /* 0x000fe2000f8e00ff */
[----:B-----5:R-:W-:Y:S01]  /*6d40*/  MOV R11, UR5 ;  /* 0x00000005000b7c02 */ /* 0x020fe20008000f00 */
[----:B------:R-:W-:Y:S02]  /*6d50*/  IMAD.U32 R10, RZ, RZ, UR4 ;  /* 0x00000004ff0a7e24 */ /* 0x000fe4000f8e00ff */
[----:B------:R-:W-:Y:S07]  /*6d60*/  LEPC R20, `(.L_x_122) ;  /* 0x000000001014794e */ /* 0x000fee0000000000 */
[----:B--23--:R-:W-:Y:S05]  /*6d70*/  CALL.ABS.NOINC R2 ;  /* 0x0000000002007343 */ /* 0x00cfea0003c00000 */
.L_x_122:
[----:B------:R-:W-:Y:S05]  /*6d80*/  BSYNC.RECONVERGENT B6 ;  /* 0x0000000000067941 */ /* 0x000fea0003800200 */
.L_x_121:
[-C--:B------:R-:W-:Y:S01]  /*6d90*/  F2FP.F16.E5M2.UNPACK_B R74, R140.reuse ;  /* 0x0000008cff4a723e */ /* 0x080fe200020004ff */
[----:B------:R-:W-:Y:S05]  /*6da0*/  WARPSYNC.ALL ;  /* 0x0000000000007948 */ /* 0x000fea0003800000 */
[----:B------:R-:W-:Y:S01]  /*6db0*/  R2UR UR4, R71 ;  /* 0x00000000470472ca */ /* 0x000fe200000e0000 */
[--C-:B------:R-:W-:Y:S01]  /*6dc0*/  HADD2.F32 R72, -RZ, R74.reuse.H0_H0 ;  /* 0x2000004aff487230 */ /* 0x100fe20000004100 */
[----:B------:R-:W-:Y:S01]  /*6dd0*/  F2FP.F16.E5M2.UNPACK_B R76, R140.H1 ;  /* 0x0000008cff4c723e */ /* 0x000fe200030004ff */
[----:B------:R-:W-:Y:S01]  /*6de0*/  HADD2.F32 R75, -RZ, R74.H1_H1 ;  /* 0x3000004aff4b7230 */ /* 0x000fe20000004100 */
[-C--:B------:R-:W-:Y:S01]  /*6df0*/  F2FP.F16.E5M2.UNPACK_B R78, R141.reuse ;  /* 0x0000008dff4e723e */ /* 0x080fe200020004ff */
[----:B------:R-:W-:Y:S01]  /*6e00*/  BSSY.RECONVERGENT B0, `(.L_x_123) ;  /* 0x000011d000007945 */ /* 0x000fe20003800200 */
[----:B------:R-:W-:Y:S01]  /*6e10*/  F2FP.F16.E5M2.UNPACK_B R80, R141.H1 ;  /* 0x0000008dff50723e */ /* 0x000fe200030004ff */
[----:B------:R-:W-:Y:S01]  /*6e20*/  HADD2.F32 R74, -RZ, R76.H0_H0 ;  /* 0x2000004cff4a7230 */ /* 0x000fe20000004100 */
[-C--:B------:R-:W-:Y:S01]  /*6e30*/  F2FP.F16.E5M2.UNPACK_B R82, R142.reuse ;  /* 0x0000008eff52723e */ /* 0x080fe200020004ff */
[--C-:B------:R-:W-:Y:S01]  /*6e40*/  HADD2.F32 R77, -RZ, R78.reuse.H0_H0 ;  /* 0x2000004eff4d7230 */ /* 0x100fe20000004100 */
[----:B------:R-:W-:Y:S01]  /*6e50*/  F2FP.F16.E5M2.UNPACK_B R84, R142.H1 ;  /* 0x0000008eff54723e */ /* 0x000fe200030004ff */
[----:B------:R-:W-:Y:S01]  /*6e60*/  HADD2.F32 R78, -RZ, R78.H1_H1 ;  /* 0x3000004eff4e7230 */ /* 0x000fe20000004100 */
[-C--:B------:R-:W-:Y:S01]  /*6e70*/  F2FP.F16.E5M2.UNPACK_B R86, R143.reuse ;  /* 0x0000008fff56723e */ /* 0x080fe200020004ff */
[----:B-1----:R-:W3:Y:S01]  /*6e80*/  LDTM.x64 R4, tmem[UR4] ;  /* 0x00000004000479ee */ /* 0x002ee20008340000 */
[----:B------:R-:W-:Y:S01]  /*6e90*/  F2FP.F16.E5M2.UNPACK_B R88, R143.H1 ;  /* 0x0000008fff58723e */ /* 0x000fe200030004ff */
[----:B------:R-:W-:Y:S01]  /*6ea0*/  HADD2.F32 R76, -RZ, R76.H1_H1 ;  /* 0x3000004cff4c7230 */ /* 0x000fe20000004100 */
[-C--:B------:R-:W-:Y:S01]  /*6eb0*/  F2FP.F16.E5M2.UNPACK_B R90, R144.reuse ;  /* 0x00000090ff5a723e */ /* 0x080fe200020004ff */
[----:B------:R-:W-:Y:S01]  /*6ec0*/  HADD2.F32 R79, -RZ, R80.H0_H0 ;  /* 0x20000050ff4f7230 */ /* 0x000fe20000004100 */
[----:B------:R-:W-:Y:S01]  /*6ed0*/  F2FP.F16.E5M2.UNPACK_B R92, R144.H1 ;  /* 0x00000090ff5c723e */ /* 0x000fe200030004ff */
[--C-:B------:R-:W-:Y:S01]  /*6ee0*/  HADD2.F32 R81, -RZ, R82.reuse.H0_H0 ;  /* 0x20000052ff517230 */ /* 0x100fe20000004100 */
[----:B------:R-:W-:Y:S01]  /*6ef0*/  SHF.L.U32 R188, R166, 0x4, RZ ;  /* 0x00000004a6bc7819 */ /* 0x000fe200000006ff */
[----:B------:R-:W-:Y:S01]  /*6f00*/  HADD2.F32 R82, -RZ, R82.H1_H1 ;  /* 0x30000052ff527230 */ /* 0x000fe20000004100 */
[----:B------:R-:W-:Y:S01]  /*6f10*/  SHF.L.U32 R190, R165, 0x4, RZ ;  /* 0x00000004a5be7819 */ /* 0x000fe200000006ff */
[--C-:B------:R-:W-:Y:S01]  /*6f20*/  HADD2.F32 R85, -RZ, R86.reuse.H0_H0 ;  /* 0x20000056ff557230 */ /* 0x100fe20000004100 */
[C---:B------:R-:W-:Y:S01]  /*6f30*/  IADD3 R178, PT, PT, R173.reuse, R188, RZ ;  /* 0x000000bcadb27210 */ /* 0x040fe20007ffe0ff */
[----:B------:R-:W-:Y:S01]  /*6f40*/  HADD2.F32 R86, -RZ, R86.H1_H1 ;  /* 0x30000056ff567230 */ /* 0x000fe20000004100 */
[----:B------:R-:W-:Y:S01]  /*6f50*/  IADD3 R180, PT, PT, R173, R190, RZ ;  /* 0x000000beadb47210 */ /* 0x000fe20007ffe0ff */
[--C-:B------:R-:W-:Y:S01]  /*6f60*/  HADD2.F32 R89, -RZ, R90.reuse.H0_H0 ;  /* 0x2000005aff597230 */ /* 0x100fe20000004100 */
[----:B------:R-:W-:Y:S01]  /*6f70*/  SHF.L.U32 R183, R171, 0x4, RZ ;  /* 0x00000004abb77819 */ /* 0x000fe200000006ff */
[----:B------:R-:W-:Y:S01]  /*6f80*/  HADD2.F32 R90, -RZ, R90.H1_H1 ;  /* 0x3000005aff5a7230 */ /* 0x000fe20000004100 */
[----:B------:R-:W-:Y:S01]  /*6f90*/  F2FP.F16.E5M2.UNPACK_B R94, R145 ;  /* 0x00000091ff5e723e */ /* 0x000fe200020004ff */
[----:B------:R-:W-:Y:S01]  /*6fa0*/  HADD2.F32 R80, -RZ, R80.H1_H1 ;  /* 0x30000050ff507230 */ /* 0x000fe20000004100 */
[----:B------:R-:W-:Y:S01]  /*6fb0*/  F2FP.F16.E5M2.UNPACK_B R98, R146 ;  /* 0x00000092ff62723e */ /* 0x000fe200020004ff */
[----:B------:R-:W-:Y:S01]  /*6fc0*/  HADD2.F32 R83, -RZ, R84.H0_H0 ;  /* 0x20000054ff537230 */ /* 0x000fe20000004100 */
[----:B------:R-:W-:Y:S01]  /*6fd0*/  F2FP.F16.E5M2.UNPACK_B R102, R147 ;  /* 0x00000093ff66723e */ /* 0x000fe200020004ff */
[--C-:B------:R-:W-:Y:S01]  /*6fe0*/  HADD2.F32 R93, -RZ, R94.reuse.H0_H0 ;  /* 0x2000005eff5d7230 */ /* 0x100fe20000004100 */
[----:B------:R-:W-:Y:S01]  /*6ff0*/  F2FP.F16.E5M2.UNPACK_B R106, R148 ;  /* 0x00000094ff6a723e */ /* 0x000fe200020004ff */
[C---:B---3--:R-:W-:Y:S01]  /*7000*/  FMUL R0, R70.reuse, R4 ;  /* 0x0000000446007220 */ /* 0x048fe20000400000 */
[C---:B--2---:R-:W-:Y:S01]  /*7010*/  FMUL R2, R70.reuse, R5 ;  /* 0x0000000546027220 */ /* 0x044fe20000400000 */
[C---:B------:R-:W-:Y:S01]  /*7020*/  FMUL R4, R70.reuse, R8 ;  /* 0x0000000846047220 */ /* 0x040fe20000400000 */
[C---:B------:R-:W-:Y:S01]  /*7030*/  FMUL R5, R70.reuse, R9 ;  /* 0x0000000946057220 */ /* 0x040fe20000400000 */
[C---:B------:R-:W-:Y:S01]  /*7040*/  FFMA R0, R73.reuse, R72, R0 ;  /* 0x0000004849007223 */ /* 0x040fe20000000000 */
[C---:B------:R-:W-:Y:S01]  /*7050*/  FFMA R2, R73.reuse, R75, R2 ;  /* 0x0000004b49027223 */ /* 0x040fe20000000002 */
[C---:B------:R-:W-:Y:S01]  /*7060*/  FMUL R8, R70.reuse, R12 ;  /* 0x0000000c46087220 */ /* 0x040fe20000400000 */
[C---:B------:R-:W-:Y:S01]  /*7070*/  FMUL R9, R70.reuse, R13 ;  /* 0x0000000d46097220 */ /* 0x040fe20000400000 */
[C---:B------:R-:W-:Y:S01]  /*7080*/  FMUL R12, R70.reuse, R16 ;  /* 0x00000010460c7220 */ /* 0x040fe20000400000 */
[C---:B------:R-:W-:Y:S01]  /*7090*/  FMUL R13, R70.reuse, R17 ;  /* 0x00000011460d7220 */ /* 0x040fe20000400000 */
[C---:B------:R-:W-:Y:S01]  /*70a0*/  FMUL R16, R70.reuse, R20 ;  /* 0x0000001446107220 */ /* 0x040fe20000400000 */
[C---:B------:R-:W-:Y:S01]  /*70b0*/  FMUL R17, R70.reuse, R21 ;  /* 0x0000001546117220 */ /* 0x040fe20000400000 */
[----:B------:R-:W-:Y:S02]  /*70c0*/  HADD2.F32 R94, -RZ, R94.H1_H1 ;  /* 0x3000005eff5e7230 */ /* 0x000fe40000004100 */
[C---:B------:R-:W-:Y:S01]  /*70d0*/  FMUL R20, R70.reuse, R24 ;  /* 0x0000001846147220 */ /* 0x040fe20000400000 */
[C---:B------:R-:W-:Y:S01]  /*70e0*/  FMUL R21, R70.reuse, R25 ;  /* 0x0000001946157220 */ /* 0x040fe20000400000 */
[--C-:B------:R-:W-:Y:S02]  /*70f0*/  HADD2.F32 R97, -RZ, R98.reuse.H0_H0 ;  /* 0x20000062ff617230 */ /* 0x100fe40000004100 */
[C---:B------:R-:W-:Y:S01]  /*7100*/  FMUL R24, R70.reuse, R28 ;  /* 0x0000001c46187220 */ /* 0x040fe20000400000 */
[----:B------:R-:W-:Y:S02]  /*7110*/  HADD2.F32 R98, -RZ, R98.H1_H1 ;  /* 0x30000062ff627230 */ /* 0x000fe40000004100 */
[C---:B------:R-:W-:Y:S01]  /*7120*/  FMUL R25, R70.reuse, R29 ;  /* 0x0000001d46197220 */ /* 0x040fe20000400000 */
[--C-:B------:R-:W-:Y:S02]  /*7130*/  HADD2.F32 R101, -RZ, R102.reuse.H0_H0 ;  /* 0x20000066ff657230 */ /* 0x100fe40000004100 */
[C---:B------:R-:W-:Y:S01]  /*7140*/  FMUL R28, R70.reuse, R32 ;  /* 0x00000020461c7220 */ /* 0x040fe20000400000 */
[----:B------:R-:W-:Y:S02]  /*7150*/  HADD2.F32 R102, -RZ, R102.H1_H1 ;  /* 0x30000066ff667230 */ /* 0x000fe40000004100 */
[C---:B------:R-:W-:Y:S01]  /*7160*/  FMUL R29, R70.reuse, R33 ;  /* 0x00000021461d7220 */ /* 0x040fe20000400000 */
[--C-:B------:R-:W-:Y:S02]  /*7170*/  HADD2.F32 R105, -RZ, R106.reuse.H0_H0 ;  /* 0x2000006aff697230 */ /* 0x100fe40000004100 */
[C---:B------:R-:W-:Y:S01]  /*7180*/  FMUL R32, R70.reuse, R36 ;  /* 0x0000002446207220 */ /* 0x040fe20000400000 */
[----:B------:R-:W-:Y:S01]  /*7190*/  F2FP.F16.E5M2.UNPACK_B R96, R145.H1 ;  /* 0x00000091ff60723e */ /* 0x000fe200030004ff */
[----:B------:R-:W-:Y:S02]  /*71a0*/  HADD2.F32 R106, -RZ, R106.H1_H1 ;  /* 0x3000006aff6a7230 */ /* 0x000fe40000004100 */
[C---:B------:R-:W-:Y:S01]  /*71b0*/  FMUL R33, R70.reuse, R37 ;  /* 0x0000002546217220 */ /* 0x040fe20000400000 */
[C---:B------:R-:W-:Y:S01]  /*71c0*/  FMUL R36, R70.reuse, R40 ;  /* 0x0000002846247220 */ /* 0x040fe20000400000 */
[----:B------:R-:W-:Y:S01]  /*71d0*/  F2FP.F16.E5M2.UNPACK_B R100, R146.H1 ;  /* 0x00000092ff64723e */ /* 0x000fe200030004ff */
        /* <DEDUP_REMOVED lines=8> */
[----:B------:R-:W-:Y:S01]  /*7260*/  F2FP.F16.E5M2.UNPACK_B R110, R149 ;  /* 0x00000095ff6e723e */ /* 0x000fe200020004ff */
[C---:B------:R-:W-:Y:S01]  /*7270*/  FMUL R49, R70.reuse, R53 ;  /* 0x0000003546317220 */ /* 0x040fe20000400000 */
[C---:B------:R-:W-:Y:S01]  /*7280*/  FMUL R52, R70.reuse, R56 ;  /* 0x0000003846347220 */ /* 0x040fe20000400000 */
[----:B------:R-:W-:Y:S01]  /*7290*/  F2FP.F16.E5M2.UNPACK_B R112, R149.H1 ;  /* 0x00000095ff70723e */ /* 0x000fe200030004ff */
[C---:B------:R-:W-:Y:S01]  /*72a0*/  FMUL R53, R70.reuse, R57 ;  /* 0x0000003946357220 */ /* 0x040fe20000400000 */
[--C-:B------:R-:W-:Y:S02]  /*72b0*/  HADD2.F32 R109, -RZ, R110.reuse.H0_H0 ;  /* 0x2000006eff6d7230 */ /* 0x100fe40000004100 */
[C---:B------:R-:W-:Y:S01]  /*72c0*/  FMUL R56, R70.reuse, R60 ;  /* 0x0000003c46387220 */ /* 0x040fe20000400000 */
[----:B------:R-:W-:Y:S01]  /*72d0*/  F2FP.F16.E5M2.UNPACK_B R114, R150 ;  /* 0x00000096ff72723e */ /* 0x000fe200020004ff */
[----:B------:R-:W-:Y:S02]  /*72e0*/  HADD2.F32 R110, -RZ, R110.H1_H1 ;  /* 0x3000006eff6e7230 */ /* 0x000fe40000004100 */
[C---:B------:R-:W-:Y:S01]  /*72f0*/  FMUL R57, R70.reuse, R61 ;  /* 0x0000003d46397220 */ /* 0x040fe20000400000 */
[C---:B------:R-:W-:Y:S01]  /*7300*/  FMUL R60, R70.reuse, R64 ;  /* 0x00000040463c7220 */ /* 0x040fe20000400000 */
[----:B------:R-:W-:Y:S01]  /*7310*/  F2FP.F16.E5M2.UNPACK_B R116, R150.H1 ;  /* 0x00000096ff74723e */ /* 0x000fe200030004ff */
[--C-:B------:R-:W-:Y:S02]  /*7320*/  HADD2.F32 R113, -RZ, R114.reuse.H0_H0 ;  /* 0x20000072ff717230 */ /* 0x100fe40000004100 */
[C---:B------:R-:W-:Y:S01]  /*7330*/  FMUL R61, R70.reuse, R65 ;  /* 0x00000041463d7220 */ /* 0x040fe20000400000 */
[----:B------:R-:W-:Y:S02]  /*7340*/  HADD2.F32 R114, -RZ, R114.H1_H1 ;  /* 0x30000072ff727230 */ /* 0x000fe40000004100 */
[C---:B------:R-:W-:Y:S01]  /*7350*/  FMUL R3, R70.reuse, R6 ;  /* 0x0000000646037220 */ /* 0x040fe20000400000 */
[----:B------:R-:W-:Y:S01]  /*7360*/  F2FP.F16.E5M2.UNPACK_B R118, R151 ;  /* 0x00000097ff76723e */ /* 0x000fe200020004ff */
[C---:B------:R-:W-:Y:S01]  /*7370*/  FMUL R7, R70.reuse, R7 ;  /* 0x0000000746077220 */ /* 0x040fe20000400000 */
[C---:B------:R-:W-:Y:S01]  /*7380*/  FMUL R6, R70.reuse, R10 ;  /* 0x0000000a46067220 */ /* 0x040fe20000400000 */
[----:B------:R-:W-:Y:S01]  /*7390*/  F2FP.F16.E5M2.UNPACK_B R120, R151.H1 ;  /* 0x00000097ff78723e */ /* 0x000fe200030004ff */
[C---:B------:R-:W-:Y:S01]  /*73a0*/  FFMA R3, R73.reuse, R74, R3 ;  /* 0x0000004a49037223 */ /* 0x040fe20000000003 */
[C---:B------:R-:W-:Y:S01]  /*73b0*/  FFMA R7, R73.reuse, R76, R7 ;  /* 0x0000004c49077223 */ /* 0x040fe20000000007 */
[----:B------:R-:W-:Y:S01]  /*73c0*/  F2FP.F16.E5M2.UNPACK_B R122, R152 ;  /* 0x00000098ff7a723e */ /* 0x000fe200020004ff */
[C---:B------:R-:W-:Y:S01]  /*73d0*/  FFMA R4, R73.reuse, R77, R4 ;  /* 0x0000004d49047223 */ /* 0x040fe20000000004 */
[C---:B------:R-:W-:Y:S01]  /*73e0*/  FFMA R5, R73.reuse, R78, R5 ;  /* 0x0000004e49057223 */ /* 0x040fe20000000005 */
[----:B------:R-:W-:Y:S01]  /*73f0*/  F2FP.F16.E5M2.UNPACK_B R124, R152.H1 ;  /* 0x00000098ff7c723e */ /* 0x000fe200030004ff */
[----:B------:R-:W-:Y:S01]  /*7400*/  FFMA R6, R73, R79, R6 ;  /* 0x0000004f49067223 */ /* 0x000fe20000000006 */
[----:B------:R-:W-:Y:S01]  /*7410*/  F2FP.SATFINITE.E5M2.F32.PACK_AB_MERGE_C R179, R7, R3, RZ ;  /* 0x0000000307b3723e */ /* 0x000fe200048060ff */
[--C-:B------:R-:W-:Y:S02]  /*7420*/  HADD2.F32 R117, -RZ, R118.reuse.H0_H0 ;  /* 0x20000076ff757230 */ /* 0x100fe40000004100 */
[----:B------:R-:W-:Y:S01]  /*7430*/  FMUL R11, R70, R11 ;  /* 0x0000000b460b7220 */ /* 0x000fe20000400000 */
[----:B------:R-:W-:Y:S01]  /*7440*/  HADD2.F32 R118, -RZ, R118.H1_H1 ;  /* 0x30000076ff767230 */ /* 0x000fe20000004100 */
[----:B------:R-:W-:Y:S01]  /*7450*/  F2FP.SATFINITE.E5M2.F32.PACK_AB_MERGE_C R184, R2, R0, R179 ;  /* 0x0000000002b8723e */ /* 0x000fe200048060b3 */
[--C-:B------:R-:W-:Y:S01]  /*7460*/  HADD2.F32 R121, -RZ, R122.reuse.H0_H0 ;  /* 0x2000007aff797230 */ /* 0x100fe20000004100 */
[----:B------:R-:W-:Y:S01]  /*7470*/  IADD3 R179, PT, PT, R183, R178, RZ ;  /* 0x000000b2b7b37210 */ /* 0x000fe20007ffe0ff */
[C---:B------:R-:W-:Y:S01]  /*7480*/  FFMA R11, R73.reuse, R80, R11 ;  /* 0x00000050490b7223 */ /* 0x040fe2000000000b */
[C---:B------:R-:W-:Y:S01]  /*7490*/  FFMA R8, R73.reuse, R81, R8 ;  /* 0x0000005149087223 */ /* 0x040fe20000000008 */
[----:B------:R-:W-:Y:S01]  /*74a0*/  FFMA R9, R73, R82, R9 ;  /* 0x0000005249097223 */ /* 0x000fe20000000009 */
[----:B------:R-:W-:Y:S02]  /*74b0*/  HADD2.F32 R122, -RZ, R122.H1_H1 ;  /* 0x3000007aff7a7230 */ /* 0x000fe40000004100 */
[C---:B------:R-:W-:Y:S01]  /*74c0*/  FMUL R10, R70.reuse, R14 ;  /* 0x0000000e460a7220 */ /* 0x040fe20000400000 */
[----:B------:R-:W-:Y:S01]  /*74d0*/  HADD2.F32 R84, -RZ, R84.H1_H1 ;  /* 0x30000054ff547230 */ /* 0x000fe20000004100 */
[----:B------:R-:W-:Y:S01]  /*74e0*/  F2FP.SATFINITE.E5M2.F32.PACK_AB_MERGE_C R185, R11, R6, RZ ;  /* 0x000000060bb9723e */ /* 0x000fe200048060ff */
[C---:B------:R-:W-:Y:S01]  /*74f0*/  FMUL R15, R70.reuse, R15 ;  /* 0x0000000f460f7220 */ /* 0x040fe20000400000 */
[--C-:B------:R-:W-:Y:S02]  /*7500*/  HADD2.F32 R87, -RZ, R88.reuse.H0_H0 ;  /* 0x20000058ff577230 */ /* 0x100fe40000004100 */
[----:B------:R-:W-:Y:S01]  /*7510*/  FFMA R10, R73, R83, R10 ;  /* 0x00000053490a7223 */ /* 0x000fe2000000000a */
[----:B------:R-:W-:Y:S01]  /*7520*/  F2FP.SATFINITE.E5M2.F32.PACK_AB_MERGE_C R185, R5, R4, R185 ;  /* 0x0000000405b9723e */ /* 0x000fe200048060b9 */
[C---:B------:R-:W-:Y:S01]  /*7530*/  FFMA R15, R73.reuse, R84, R15 ;  /* 0x00000054490f7223 */ /* 0x040fe2000000000f */
[C---:B------:R-:W-:Y:S01]  /*7540*/  FFMA R12, R73.reuse, R85, R12 ;  /* 0x00000055490c7223 */ /* 0x040fe2000000000c */
[----:B------:R-:W-:Y:S01]  /*7550*/  FFMA R13, R73, R86, R13 ;  /* 0x00000056490d7223 */ /* 0x000fe2000000000d */
[----:B------:R-:W-:Y:S02]  /*7560*/  HADD2.F32 R88, -RZ, R88.H1_H1 ;  /* 0x30000058ff587230 */ /* 0x000fe40000004100 */
[C---:B------:R-:W-:Y:S01]  /*7570*/  FMUL R14, R70.reuse, R18 ;  /* 0x00000012460e7220 */ /* 0x040fe20000400000 */
[----:B------:R-:W-:Y:S01]  /*7580*/  F2FP.F16.E5M2.UNPACK_B R126, R153 ;  /* 0x00000099ff7e723e */ /* 0x000fe200020004ff */
[C---:B------:R-:W-:Y:S01]  /*7590*/  FMUL R19, R70.reuse, R19 ;  /* 0x0000001346137220 */ /* 0x040fe20000400000 */
[----:B------:R-:W-:Y:S01]  /*75a0*/  HADD2.F32 R91, -RZ, R92.H0_H0 ;  /* 0x2000005cff5b7230 */ /* 0x000fe20000004100 */
[----:B------:R-:W-:Y:S01]  /*75b0*/  F2FP.SATFINITE.E5M2.F32.PACK_AB_MERGE_C R186, R15, R10, RZ ;  /* 0x0000000a0fba723e */ /* 0x000fe200048060ff */
[C---:B------:R-:W-:Y:S01]  /*75c0*/  FFMA R14, R73.reuse, R87, R14 ;  /* 0x00000057490e7223 */ /* 0x040fe2000000000e */
[C---:B------:R-:W-:Y:S01]  /*75d0*/  FFMA R19, R73.reuse, R88, R19 ;  /* 0x0000005849137223 */ /* 0x040fe20000000013 */
[C---:B------:R-:W-:Y:S01]  /*75e0*/  FFMA R16, R73.reuse, R89, R16 ;  /* 0x0000005949107223 */ /* 0x040fe20000000010 */
[----:B------:R-:W-:Y:S01]  /*75f0*/  F2FP.F16.E5M2.UNPACK_B R128, R153.H1 ;  /* 0x00000099ff80723e */ /* 0x000fe200030004ff */
[----:B------:R-:W-:Y:S01]  /*7600*/  FFMA R17, R73, R90, R17 ;  /* 0x0000005a49117223 */ /* 0x000fe20000000011 */
[----:B------:R-:W-:Y:S01]  /*7610*/  F2FP.SATFINITE.E5M2.F32.PACK_AB_MERGE_C R186, R9, R8, R186 ;  /* 0x0000000809ba723e */ /* 0x000fe200048060ba */
[--C-:B------:R-:W-:Y:S01]  /*7620*/  HADD2.F32 R125, -RZ, R126.reuse.H0_H0 ;  /* 0x2000007eff7d7230 */ /* 0x100fe20000004100 */
[----:B------:R-:W-:Y:S01]  /*7630*/  F2FP.SATFINITE.E5M2.F32.PACK_AB_MERGE_C R187, R19, R14, RZ ;  /* 0x0000000e13bb723e */ /* 0x000fe200048060ff */
[----:B------:R-:W-:Y:S02]  /*7640*/  HADD2.F32 R126, -RZ, R126.H1_H1 ;  /* 0x3000007eff7e7230 */ /* 0x000fe40000004100 */
[C---:B------:R-:W-:Y:S01]  /*7650*/  FMUL R18, R70.reuse, R22 ;  /* 0x0000001646127220 */ /* 0x040fe20000400000 */
[----:B------:R-:W-:Y:S01]  /*7660*/  HADD2.F32 R92, -RZ, R92.H1_H1 ;  /* 0x3000005cff5c7230 */ /* 0x000fe20000004100 */
[----:B------:R-:W-:Y:S01]  /*7670*/  F2FP.SATFINITE.E5M2.F32.PACK_AB_MERGE_C R187, R13, R12, R187 ;  /* 0x0000000c0dbb723e */ /* 0x000fe200048060bb */
[C---:B------:R-:W-:Y:S01]  /*7680*/  FMUL R23, R70.reuse, R23 ;  /* 0x0000001746177220 */ /* 0x040fe20000400000 */
[--C-:B------:R-:W-:Y:S02]  /*7690*/  HADD2.F32 R95, -RZ, R96.reuse.H0_H0 ;  /* 0x20000060ff5f7230 */ /* 0x100fe40000004100 */
[C---:B------:R-:W-:Y:S01]  /*76a0*/  FFMA R18, R73.reuse, R91, R18 ;  /* 0x0000005b49127223 */ /* 0x040fe20000000012 */
[----:B------:R-:W-:Y:S01]  /*76b0*/  HADD2.F32 R96, -RZ, R96.H1_H1 ;  /* 0x30000060ff607230 */ /* 0x000fe20000004100 */
[----:B------:R1:W-:Y:S01]  /*76c0*/  STS.128 [R137+UR44+0x8200], R184 ;  /* 0x008200b889007988 */ /* 0x0003e20008000c2c */
[C---:B------:R-:W-:Y:S01]  /*76d0*/  FFMA R23, R73.reuse, R92, R23 ;  /* 0x0000005c49177223 */ /* 0x040fe20000000017 */
[C---:B------:R-:W-:Y:S01]  /*76e0*/  FFMA R20, R73.reuse, R93, R20 ;  /* 0x0000005d49147223 */ /* 0x040fe20000000014 */
[----:B------:R-:W-:Y:S01]  /*76f0*/  FFMA R21, R73, R94, R21 ;  /* 0x0000005e49157223 */ /* 0x000fe20000000015 */
        /* <DEDUP_REMOVED lines=20> */
[----:B------:R-:W-:Y:S02]  /*7840*/  HADD2.F32 R104, -RZ, R104.H1_H1 ;  /* 0x30000068ff687230 */ /* 0x000fe40000004100 */
        /* <DEDUP_REMOVED lines=24> */
[----:B------:R1:W-:Y:S01]  /*79d0*/  STS.128 [R178+0x8010], R192 ;  /* 0x008010c0b2007388 */ /* 0x0003e20000000c00 */
[C---:B------:R-:W-:Y:S01]  /*79e0*/  FFMA R39, R73.reuse, R108, R39 ;  /* 0x0000006c49277223 */ /* 0x040fe20000000027 */
[C---:B------:R-:W-:Y:S01]  /*79f0*/  FFMA R36, R73.reuse, R109, R36 ;  /* 0x0000006d49247223 */ /* 0x040fe20000000024 */
[----:B------:R-:W-:Y:S01]  /*7a00*/  FFMA R37, R73, R110, R37 ;  /* 0x0000006e49257223 */ /* 0x000fe20000000025 */
[----:B------:R-:W-:Y:S01]  /*7a10*/  FMUL R38, R70, R42 ;  /* 0x0000002a46267220 */ /* 0x000fe20000400000 */
[----:B------:R-:W-:Y:S01]  /*7a20*/  ISETP.NE.AND P0, PT, R176, RZ, PT ;  /* 0x000000ffb000720c */ /* 0x000fe20003f05270 */
[C---:B------:R-:W-:Y:S01]  /*7a30*/  FMUL R43, R70.reuse, R43 ;  /* 0x0000002b462b7220 */ /* 0x040fe20000400000 */
[--C-:B------:R-:W-:Y:S01]  /*7a40*/  HADD2.F32 R115, -RZ, R116.reuse.H0_H0 ;  /* 0x20000074ff737230 */ /* 0x100fe20000004100 */
[----:B------:R-:W-:Y:S01]  /*7a50*/  F2FP.SATFINITE.E5M2.F32.PACK_AB_MERGE_C R196, R39, R34, RZ ;  /* 0x0000002227c4723e */ /* 0x000fe200048060ff */
[C---:B------:R-:W-:Y:S01]  /*7a60*/  FFMA R38, R73.reuse, R111, R38 ;  /* 0x0000006f49267223 */ /* 0x040fe20000000026 */
[C---:B------:R-:W-:Y:S01]  /*7a70*/  FFMA R43, R73.reuse, R112, R43 ;  /* 0x00000070492b7223 */ /* 0x040fe2000000002b */
[----:B------:R-:W-:Y:S01]  /*7a80*/  FFMA R40, R73, R113, R40 ;  /* 0x0000007149287223 */ /* 0x000fe20000000028 */
[----:B------:R-:W-:Y:S01]  /*7a90*/  F2FP.SATFINITE.E5M2.F32.PACK_AB_MERGE_C R196, R33, R32, R196 ;  /* 0x0000002021c4723e */ /* 0x000fe200048060c4 */
[----:B------:R-:W-:Y:S01]  /*7aa0*/  FFMA R41, R73, R114, R41 ;  /* 0x0000007249297223 */ /* 0x000fe20000000029 */
[----:B------:R-:W-:Y:S01]  /*7ab0*/  HADD2.F32 R116, -RZ, R116.H1_H1 ;  /* 0x30000074ff747230 */ /* 0x000fe20000004100 */
[----:B------:R-:W-:Y:S01]  /*7ac0*/  F2FP.SATFINITE.E5M2.F32.PACK_AB_MERGE_C R197, R43, R38, RZ ;  /* 0x000000262bc5723e */ /* 0x000fe200048060ff */
[C---:B------:R-:W-:Y:S01]  /*7ad0*/  FMUL R42, R70.reuse, R46 ;  /* 0x0000002e462a7220 */ /* 0x040fe20000400000 */
[C---:B------:R-:W-:Y:S01]  /*7ae0*/  FMUL R47, R70.reuse, R47 ;  /* 0x0000002f462f7220 */ /* 0x040fe20000400000 */
[--C-:B------:R-:W-:Y:S01]  /*7af0*/  HADD2.F32 R119, -RZ, R120.reuse.H0_H0 ;  /* 0x20000078ff777230 */ /* 0x100fe20000004100 */
[----:B------:R-:W-:Y:S01]  /*7b00*/  F2FP.SATFINITE.E5M2.F32.PACK_AB_MERGE_C R197, R37, R36, R197 ;  /* 0x0000002425c5723e */ /* 0x000fe200048060c5 */
[C---:B------:R-:W-:Y:S01]  /*7b10*/  FFMA R42, R73.reuse, R115, R42 ;  /* 0x00000073492a7223 */ /* 0x040fe2000000002a */
[C---:B------:R-:W-:Y:S01]  /*7b20*/  FFMA R47, R73.reuse, R116, R47 ;  /* 0x00000074492f7223 */ /* 0x040fe2000000002f */
[----:B------:R-:W-:Y:S01]  /*7b30*/  FFMA R44, R73, R117, R44 ;  /* 0x00000075492c7223 */ /* 0x000fe2000000002c */
[----:B------:R-:W-:Y:S01]  /*7b40*/  ISETP.NE.AND P6, PT, R189, RZ, PT ;  /* 0x000000ffbd00720c */ /* 0x000fe20003fc5270 */
[----:B------:R-:W-:Y:S01]  /*7b50*/  FFMA R45, R73, R118, R45 ;  /* 0x00000076492d7223 */ /* 0x000fe2000000002d */
[----:B------:R-:W-:Y:S01]  /*7b60*/  HADD2.F32 R120, -RZ, R120.H1_H1 ;  /* 0x30000078ff787230 */ /* 0x000fe20000004100 */
[----:B------:R-:W-:Y:S01]  /*7b70*/  F2FP.SATFINITE.E5M2.F32.PACK_AB_MERGE_C R198, R47, R42, RZ ;  /* 0x0000002a2fc6723e */ /* 0x000fe200048060ff */
[C---:B------:R-:W-:Y:S01]  /*7b80*/  FMUL R46, R70.reuse, R50 ;  /* 0x00000032462e7220 */ /* 0x040fe20000400000 */
[C---:B------:R-:W-:Y:S01]  /*7b90*/  FMUL R51, R70.reuse, R51 ;  /* 0x0000003346337220 */ /* 0x040fe20000400000 */
[--C-:B------:R-:W-:Y:S02]  /*7ba0*/  HADD2.F32 R123, -RZ, R124.reuse.H0_H0 ;  /* 0x2000007cff7b7230 */ /* 0x100fe40000004100 */
[C---:B------:R-:W-:Y:S01]  /*7bb0*/  FMUL R50, R70.reuse, R54 ;  /* 0x0000003646327220 */ /* 0x040fe20000400000 */
[C---:B------:R-:W-:Y:S01]  /*7bc0*/  FFMA R46, R73.reuse, R119, R46 ;  /* 0x00000077492e7223 */ /* 0x040fe2000000002e */
[----:B------:R-:W-:Y:S02]  /*7bd0*/  HADD2.F32 R124, -RZ, R124.H1_H1 ;  /* 0x3000007cff7c7230 */ /* 0x000fe40000004100 */
[C---:B------:R-:W-:Y:S01]  /*7be0*/  FFMA R51, R73.reuse, R120, R51 ;  /* 0x0000007849337223 */ /* 0x040fe20000000033 */
[C---:B------:R-:W-:Y:S01]  /*7bf0*/  FMUL R55, R70.reuse, R55 ;  /* 0x0000003746377220 */ /* 0x040fe20000400000 */
[C---:B------:R-:W-:Y:S01]  /*7c00*/  FFMA R48, R73.reuse, R121, R48 ;  /* 0x0000007949307223 */ /* 0x040fe20000000030 */
[C---:B------:R-:W-:Y:S01]  /*7c10*/  FFMA R49, R73.reuse, R122, R49 ;  /* 0x0000007a49317223 */ /* 0x040fe20000000031 */
[--C-:B------:R-:W-:Y:S02]  /*7c20*/  HADD2.F32 R127, -RZ, R128.reuse.H0_H0 ;  /* 0x20000080ff7f7230 */ /* 0x100fe40000004100 */
[C---:B------:R-:W-:Y:S01]  /*7c30*/  FFMA R50, R73.reuse, R123, R50 ;  /* 0x0000007b49327223 */ /* 0x040fe20000000032 */
[----:B------:R-:W-:Y:S02]  /*7c40*/  HADD2.F32 R128, -RZ, R128.H1_H1 ;  /* 0x30000080ff807230 */ /* 0x000fe40000004100 */
[C---:B------:R-:W-:Y:S01]  /*7c50*/  FMUL R54, R70.reuse, R58 ;  /* 0x0000003a46367220 */ /* 0x040fe20000400000 */
        /* <DEDUP_REMOVED lines=16> */
[----:B------:R-:W-:Y:S01]  /*7d60*/  FFMA R63, R73, R132, R63 ;  /* 0x00000084493f7223 */ /* 0x000fe2000000003f */
[----:B------:R-:W-:Y:S01]  /*7d70*/  FMUL R67, R70, R67 ;  /* 0x0000004346437220 */ /* 0x000fe20000400000 */
[----:B------:R-:W-:Y:S01]  /*7d80*/  F2FP.SATFINITE.E5M2.F32.PACK_AB_MERGE_C R199, R51, R46, RZ ;  /* 0x0000002e33c7723e */ /* 0x000fe200048060ff */
[C---:B------:R-:W-:Y:S01]  /*7d90*/  FFMA R60, R73.reuse, R133, R60 ;  /* 0x00000085493c7223 */ /* 0x040fe2000000003c */
[C---:B------:R-:W-:Y:S01]  /*7da0*/  FFMA R61, R73.reuse, R134, R61 ;  /* 0x00000086493d7223 */ /* 0x040fe2000000003d */
[C---:B------:R-:W-:Y:S01]  /*7db0*/  FFMA R62, R73.reuse, R135, R62 ;  /* 0x00000087493e7223 */ /* 0x040fe2000000003e */
[----:B------:R-:W-:Y:S01]  /*7dc0*/  FFMA R67, R73, R136, R67 ;  /* 0x0000008849437223 */ /* 0x000fe20000000043 */
[----:B------:R-:W-:Y:S02]  /*7dd0*/  F2FP.SATFINITE.E5M2.F32.PACK_AB_MERGE_C R198, R41, R40, R198 ;  /* 0x0000002829c6723e */ /* 0x000fe400048060c6 */
[----:B------:R-:W-:Y:S02]  /*7de0*/  F2FP.SATFINITE.E5M2.F32.PACK_AB_MERGE_C R199, R45, R44, R199 ;  /* 0x0000002c2dc7723e */ /* 0x000fe400048060c7 */
[----:B------:R-:W-:Y:S02]  /*7df0*/  F2FP.SATFINITE.E5M2.F32.PACK_AB_MERGE_C R200, R55, R50, RZ ;  /* 0x0000003237c8723e */ /* 0x000fe400048060ff */
[----:B------:R-:W-:Y:S01]  /*7e00*/  F2FP.SATFINITE.E5M2.F32.PACK_AB_MERGE_C R201, R59, R54, RZ ;  /* 0x000000363bc9723e */ /* 0x000fe200048060ff */
[----:B------:R1:W-:Y:S01]  /*7e10*/  STS.128 [R180+0x8020], R196 ;  /* 0x008020c4b4007388 */ /* 0x0003e20000000c00 */
[----:B------:R-:W-:Y:S02]  /*7e20*/  F2FP.SATFINITE.E5M2.F32.PACK_AB_MERGE_C R202, R63, R58, RZ ;  /* 0x0000003a3fca723e */ /* 0x000fe400048060ff */
[----:B------:R-:W-:Y:S02]  /*7e30*/  F2FP.SATFINITE.E5M2.F32.PACK_AB_MERGE_C R203, R67, R62, RZ ;  /* 0x0000003e43cb723e */ /* 0x000fe400048060ff */
[----:B------:R-:W-:Y:S02]  /*7e40*/  F2FP.SATFINITE.E5M2.F32.PACK_AB_MERGE_C R200, R49, R48, R200 ;  /* 0x0000003031c8723e */ /* 0x000fe400048060c8 */
[----:B------:R-:W-:Y:S02]  /*7e50*/  F2FP.SATFINITE.E5M2.F32.PACK_AB_MERGE_C R201, R53, R52, R201 ;  /* 0x0000003435c9723e */ /* 0x000fe400048060c9 */
[----:B------:R-:W-:Y:S02]  /*7e60*/  F2FP.SATFINITE.E5M2.F32.PACK_AB_MERGE_C R202, R57, R56, R202 ;  /* 0x0000003839ca723e */ /* 0x000fe400048060ca */
[----:B------:R-:W-:Y:S02]  /*7e70*/  F2FP.SATFINITE.E5M2.F32.PACK_AB_MERGE_C R203, R61, R60, R203 ;  /* 0x0000003c3dcb723e */ /* 0x000fe400048060cb */
[----:B------:R-:W-:Y:S02]  /*7e80*/  LEA R191, R168, UR44, 0x3 ;  /* 0x0000002ca8bf7c11 */ /* 0x000fe4000f8e18ff */
[----:B------:R-:W-:Y:S01]  /*7e90*/  @P6 SHF.L.U32 R204, R167, 0x1f, RZ ;  /* 0x0000001fa7cc6819 */ /* 0x000fe200000006ff */
[----:B------:R1:W-:Y:S01]  /*7ea0*/  STS.128 [R179+0x8010], R200 ;  /* 0x008010c8b3007388 */ /* 0x0003e20000000c00 */
[----:B------:R-:W-:Y:S01]  /*7eb0*/  @!PT LDS RZ, [RZ] ;  /* 0x00000000fffff984 */ /* 0x000fe20000000800 */
[----:B------:R-:W-:Y:S01]  /*7ec0*/  @!PT LDS RZ, [RZ] ;  /* 0x00000000fffff984 */ /* 0x000fe20000000800 */
[----:B------:R-:W-:Y:S01]  /*7ed0*/  @!PT LDS RZ, [RZ] ;  /* 0x00000000fffff984 */ /* 0x000fe20000000800 */
[----:B------:R-:W-:Y:S01]  /*7ee0*/  @!PT LDS RZ, [RZ] ;  /* 0x00000000fffff984 */ /* 0x000fe20000000800 */
[----:B------:R2:W-:Y:S07]  /*7ef0*/  MEMBAR.ALL.CTA ;  /* 0x0000000000007992 */ /* 0x0005ee0000008000 */
[----:B--2---:R-:W2:Y:S02]  /*7f00*/  FENCE.VIEW.ASYNC.S ;  /* 0x00000000000073c6 */ /* 0x004ea40000000000 */
[----:B--2---:R-:W-:Y:S06]  /*7f10*/  BAR.SYNC.DEFER_BLOCKING 0x1, 0x80 ;  /* 0x0042000000007b1d */ /* 0x004fec0000010000 */
[----:B------:R-:W-:Y:S05]  /*7f20*/  @P0 BRA `(.L_x_124) ;  /* 0x0000000000280947 */ /* 0x000fea0003800000 */
[----:B------:R-:W-:Y:S01]  /*7f30*/  UIADD3 UR4, UPT, UPT, UR44, 0x8200, URZ ;  /* 0x000082002c047890 */ /* 0x000fe2000fffe0ff */
[----:B------:R-:W-:Y:S05]  /*7f40*/  UMOV UR51, UR36 ;  /* 0x0000002400337c82 */ /* 0x000fea0008000000 */
[----:B------:R-:W-:Y:S01]  /*7f50*/  MOV R175, UR4 ;  /* 0x0000000400af7c02 */ /* 0x000fe20008000f00 */
[----:B------:R-:W-:Y:S03]  /*7f60*/  UIADD3 UR4, UP0, UPT, UR62, 0x680, URZ ;  /* 0x000006803e047890 */ /* 0x000fe6000ff1e0ff */
[----:B------:R-:W-:Y:S01]  /*7f70*/  R2UR UR48, R175 ;  /* 0x00000000af3072ca */ /* 0x000fe200000e0000 */
[----:B------:R-:W-:Y:S11]  /*7f80*/  UIADD3.X UR5, UPT, UPT, URZ, UR63, URZ, UP0, !UPT ;  /* 0x0000003fff057290 */ /* 0x000ff600087fe4ff */
[----:B------:R-:W-:Y:S01]  /*7f90*/  @!UPT UIADD3 URZ, UPT, UPT, URZ, URZ, URZ ;  /* 0x000000fffffff290 */ /* 0x000fe2000fffe0ff */
[----:B------:R2:W-:Y:S01]  /*7fa0*/  UTMASTG.3D [UR48], [UR4] ;  /* 0x00000030040073b5 */ /* 0x0005e20008010000 */
[----:B------:R0:W-:Y:S01]  /*7fb0*/  UTMACMDFLUSH ;  /* 0x00000000000079b7 */ /* 0x0001e20000000000 */
[----:B--2---:R-:W-:Y:S04]  /*7fc0*/  DEPBAR.LE SB0, 0x1 ;  /* 0x000080400000791a */ /* 0x004fe80000000000 */
.L_x_124:
[----:B------:R-:W-:Y:S05]  /*7fd0*/  BSYNC.RECONVERGENT B0 ;  /* 0x0000000000007941 */ /* 0x000fea0003800200 */
.L_x_123:
[----:B------:R-:W-:Y:S06]  /*7fe0*/  BAR.SYNC.DEFER_BLOCKING 0x1, 0x80 ;  /* 0x0042000000007b1d */ /* 0x000fec0000010000 */
[----:B------:R-:W2:Y:S01]  /*7ff0*/  @P6 SYNCS.PHASECHK.TRANS64.TRYWAIT P0, [R191+URZ+0xb0], R204 ;  /* 0x0000b0ccbf0065a7 */ /* 0x000ea200080011ff */
[----:B------:R-:W-:Y:S01]  /*8000*/  BSSY B1, `(.L_x_125) ;  /* 0x0000023000017945 */ /* 0x000fe20003800000 */
[----:B--2---:R-:W-:Y:S03]  /*8010*/  @P6 SEL R181, RZ, 0x1, !P0 ;  /* 0x00000001ffb56807 */ /* 0x004fe60004000000 */
[----:B------:R-:W-:Y:S05]  /*8020*/  @!P6 BRA `(.L_x_126) ;  /* 0x000000000080e947 */ /* 0x000fea0003800000 */
[----:B------:R-:W-:Y:S01]  /*8030*/  ISETP.NE.AND P1, PT, R182, RZ, PT ;  /* 0x000000ffb600720c */ /* 0x000fe20003f25270 */
[----:B------:R-:W-:Y:S01]  /*8040*/  BSSY B0, `(.L_x_127) ;  /* 0x000000a000007945 */ /* 0x000fe20003800000 */
[----:B------:R-:W-:Y:S11]  /*8050*/  ISETP.NE.AND P0, PT, R181, RZ, PT ;  /* 0x000000ffb500720c */ /* 0x000ff60003f05270 */
[----:B------:R-:W-:Y:S04]  /*8060*/  @P1 IMAD R3, R168, 0x2000, R173 ;  /* 0x00002000a8031824 */ /* 0x000fe800078e02ad */
[C---:B------:R-:W-:Y:S01]  /*8070*/  @P1 IMAD.IADD R6, R3.reuse, 0x1, R188 ;  /* 0x0000000103061824 */ /* 0x040fe200078e02bc */
[----:B------:R-:W-:Y:S03]  /*8080*/  @P1 IADD3 R4, PT, PT, R3, R190, RZ ;  /* 0x000000be03041210 */ /* 0x000fe60007ffe0ff */
[----:B------:R-:W-:Y:S01]  /*8090*/  @P1 IMAD.IADD R2, R183, 0x1, R6 ;  /* 0x00000001b7021824 */ /* 0x000fe200078e0206 */
[----:B------:R-:W-:Y:S06]  /*80a0*/  @P0 BRA `(.L_x_128) ;  /* 0x00000000000c0947 */ /* 0x000fec0003800000 */
[----:B------:R-:W-:Y:S04]  /*80b0*/  SHF.L.U32 R0, R167, 0x1f, RZ ;  /* 0x0000001fa7007819 */ /* 0x000fe800000006ff */
[----:B------:R-:W2:Y:S02]  /*80c0*/  SYNCS.PHASECHK.TRANS64.TRYWAIT P0, [R191+URZ+0xb0], R0 ;  /* 0x0000b000bf0075a7 */ /* 0x000ea400080011ff */
[----:B--2---:R-:W-:Y:S05]  /*80d0*/  @!P0 BRA `(.L_x_129) ;  /* 0x0000004c00cc8947 */ /* 0x004fea0003800000 */
.L_x_128:
[----:B------:R-:W-:Y:S05]  /*80e0*/  BSYNC B0 ;  /* 0x0000000000007941 */ /* 0x000fea0003800000 */
.L_x_127:
[----:B------:R-:W-:Y:S01]  /*80f0*/  ISETP.NE.AND P0, PT, R182, RZ, PT ;  /* 0x000000ffb600720c */ /* 0x000fe20003f05270 */
[----:B--2---:R-:W-:Y:S02]  /*8100*/  VIADD R191, R191, 0xd0 ;  /* 0x000000d0bfbf7836 */ /* 0x004fe40000000000 */
[----:B------:R-:W-:Y:S02]  /*8110*/  IMAD.U32 R0, RZ, RZ, UR45 ;  /* 0x0000002dff007e24 */ /* 0x000fe4000f8e00ff */
[----:B------:R-:W-:Y:S03]  /*8120*/  VIADD R168, R168, 0x1 ;  /* 0x00000001a8a87836 */ /* 0x000fe60000000000 */
[----:B------:R-:W-:Y:S05]  /*8130*/  PRMT R0, R0, 0x654, R191 ;  /* 0x0000065400007816 */ /* 0x000fea00000000bf */
[----:B------:R2:W3:Y:S04]  /*8140*/  @P0 LDS.128 R140, [R3] ;  /* 0x00000000038c0984 */ /* 0x0004e80000000c00 */
[----:B------:R2:W4:Y:S04]  /*8150*/  @P0 LDS.128 R148, [R4+0x20] ;  /* 0x0000200004940984 */ /* 0x0005280000000c00 */
        /* <DEDUP_REMOVED lines=12> */
[----:B--234-:R-:W-:Y:S02]  /*8220*/  LOP3.LUT R167, R167, R0, RZ, 0x3c, !PT ;  /* 0x00000000a7a77212 */ /* 0x01cfe400078e3cff */
.L_x_126:
[----:B------:R-:W-:Y:S05]  /*8230*/  BSYNC B1 ;  /* 0x0000000000017941 */ /* 0x000fea0003800000 */
.L_x_125:
[----:B------:R-:W-:Y:S01]  /*8240*/  VIADD R0, R71, 0x40 ;  /* 0x0000004047007836 */ /* 0x000fe20000000000 */
[----:B------:R-:W-:Y:S04]  /*8250*/  BSSY.RECONVERGENT B6, `(.L_x_130) ;  /* 0x0000015000067945 */ /* 0x000fe80003800200 */
[----:B------:R-:W-:Y:S04]  /*8260*/  SHF.R.U32.HI R0, RZ, 0x15, R0 ;  /* 0x00000015ff007819 */ /* 0x000fe80000011600 */
[----:B------:R-:W-:Y:S11]  /*8270*/  LOP3.LUT P0, RZ, R0, 0x3, R159, 0x48, !PT ;  /* 0x0000000300ff7812 */ /* 0x000ff6000780489f */
[----:B------:R-:W-:Y:S02]  /*8280*/  @!UPT UIADD3 URZ, UPT, UPT, URZ, URZ, URZ ;  /* 0x000000fffffff290 */ /* 0x000fe4000fffe0ff */
        /* <DEDUP_REMOVED lines=8> */
[----:B------:R-:W5:Y:S01]  /*8310*/  LDCU.64 UR4, c[0x4][0x18] ;  /* 0x01000300ff0477ac */ /* 0x000f620008000a00 */
[----:B--2---:R-:W-:Y:S01]  /*8320*/  MOV R5, UR9 ;  /* 0x0000000900057c02 */ /* 0x004fe20008000f00 */
[----:B------:R-:W-:Y:S01]  /*8330*/  IMAD.U32 R4, RZ, RZ, UR8 ;  /* 0x00000008ff047e24 */ /* 0x000fe2000f8e00ff */
[----:B---3--:R-:W-:Y:S01]  /*8340*/  MOV R7, UR7 ;  /* 0x0000000700077c02 */ /* 0x008fe20008000f00 */
[----:B------:R-:W-:Y:S01]  /*8350*/  IMAD.U32 R6, RZ, RZ, UR6 ;  /* 0x00000006ff067e24 */ /* 0x000fe2000f8e00ff */
[----:B-----5:R-:W-:Y:S01]  /*8360*/  MOV R11, UR5 ;  /* 0x00000005000b7c02 */ /* 0x020fe20008000f00 */
[----:B------:R-:W-:Y:S02]  /*8370*/  IMAD.U32 R10, RZ, RZ, UR4 ;  /* 0x00000004ff0a7e24 */ /* 0x000fe4000f8e00ff */
[----:B------:R-:W-:Y:S07]  /*8380*/  LEPC R20, `(.L_x_131) ;  /* 0x000000001014794e */ /* 0x000fee0000000000 */
[----:B-1--4-:R-:W-:Y:S05]  /*8390*/  CALL.ABS.NOINC R2 ;  /* 0x0000000002007343 */ /* 0x012fea0003c00000 */
.L_x_131:
[----:B------:R-:W-:Y:S05]  /*83a0*/  BSYNC.RECONVERGENT B6 ;  /* 0x0000000000067941 */ /* 0x000fea0003800200 */
.L_x_130:
[----:B------:R-:W-:Y:S01]  /*83b0*/  F2FP.F16.E5M2.UNPACK_B R4, R141 ;  /* 0x0000008dff04723e */ /* 0x000fe200020004ff */
[----:B------:R-:W-:Y:S05]  /*83c0*/  WARPSYNC.ALL ;  /* 0x0000000000007948 */ /* 0x000fea0003800000 */
[----:B------:R-:W-:Y:S01]  /*83d0*/  R2UR UR4, R71 ;  /* 0x00000000470472ca */ /* 0x000fe200000e0000 */
[--C-:B------:R-:W-:Y:S01]  /*83e0*/  HADD2.F32 R78, -RZ, R4.reuse.H0_H0 ;  /* 0x20000004ff4e7230 */ /* 0x100fe20000004100 */
[-C--:B------:R-:W-:Y:S01]  /*83f0*/  F2FP.F16.E5M2.UNPACK_B R0, R140.reuse ;  /* 0x0000008cff00723e */ /* 0x080fe200020004ff */
[----:B------:R-:W-:Y:S01]  /*8400*/  HADD2.F32 R75, -RZ, R4.H1_H1 ;  /* 0x30000004ff4b7230 */ /* 0x000fe20000004100 */
[----:B------:R-:W-:Y:S01]  /*8410*/  F2FP.F16.E5M2.UNPACK_B R4, R143 ;  /* 0x0000008fff04723e */ /* 0x000fe200020004ff */
[----:B------:R-:W-:Y:S01]  /*8420*/  BSSY.RECONVERGENT B0, `(.L_x_132) ;  /* 0x0000116000007945 */ /* 0x000fe20003800200 */
[----:B------:R-:W-:Y:S01]  /*8430*/  F2FP.F16.E5M2.UNPACK_B R3, R140.H1 ;  /* 0x0000008cff03723e */ /* 0x000fe200030004ff */
[--C-:B------:R-:W-:Y:S01]  /*8440*/  HADD2.F32 R2, -RZ, R0.reuse.H0_H0 ;  /* 0x20000000ff027230 */ /* 0x100fe20000004100 */
[----:B-1----:R-:W-:Y:S01]  /*8450*/  F2FP.F16.E5M2.UNPACK_B R127, R154 ;  /* 0x0000009aff7f723e */ /* 0x002fe200020004ff */
[----:B------:R-:W-:Y:S01]  /*8460*/  HADD2.F32 R72, -RZ, R0.H1_H1 ;  /* 0x30000000ff487230 */ /* 0x000fe20000004100 */
[----:B------:R-:W-:Y:S01]  /*8470*/  F2FP.F16.E5M2.UNPACK_B R0, R141.H1 ;  /* 0x0000008dff00723e */ /* 0x000fe200030004ff */
[--C-:B------:R-:W-:Y:S01]  /*8480*/  HADD2.F32 R74, -RZ, R3.reuse.H0_H0 ;  /* 0x20000003ff4a7230 */ /* 0x100fe20000004100 */
[----:B------:R-:W-:Y:S01]  /*8490*/  F2FP.F16.E5M2.UNPACK_B R117, R151.H1 ;  /* 0x00000097ff75723e */ /* 0x000fe200030004ff */
[----:B------:R-:W-:Y:S01]  /*84a0*/  HADD2.F32 R76, -RZ, R3.H1_H1 ;  /* 0x30000003ff4c7230 */ /* 0x000fe20000004100 */
[-C--:B------:R-:W-:Y:S01]  /*84b0*/  F2FP.F16.E5M2.UNPACK_B R3, R142.reuse ;  /* 0x0000008eff03723e */ /* 0x080fe200020004ff */
[--C-:B------:R-:W-:Y:S01]  /*84c0*/  HADD2.F32 R80, -RZ, R0.reuse.H0_H0 ;  /* 0x20000000ff507230 */ /* 0x100fe20000004100 */
[----:B------:R-:W-:Y:S01]  /*84d0*/  ISETP.NE.AND P0, PT, R176, RZ, PT ;  /* 0x000000ffb000720c */ /* 0x000fe20003f05270 */
[----:B------:R-:W-:Y:S01]  /*84e0*/  HADD2.F32 R77, -RZ, R0.H1_H1 ;  /* 0x30000000ff4d7230 */ /* 0x000fe20000004100 */
[----:B------:R-:W-:Y:S01]  /*84f0*/  F2FP.F16.E5M2.UNPACK_B R0, R142.H1 ;  /* 0x0000008eff00723e */ /* 0x000fe200030004ff */
[--C-:B------:R-:W-:Y:S01]  /*8500*/  HADD2.F32 R82, -RZ, R3.reuse.H0_H0 ;  /* 0x20000003ff527230 */ /* 0x100fe20000004100 */
[----:B------:R-:W-:Y:S01]  /*8510*/  ISETP.NE.AND P6, PT, R189, RZ, PT ;  /* 0x000000ffbd00720c */ /* 0x000fe20003fc5270 */
[----:B------:R-:W-:Y:S01]  /*8520*/  HADD2.F32 R79, -RZ, R3.H1_H1 ;  /* 0x30000003ff4f7230 */ /* 0x000fe20000004100 */
[----:B------:R-:W-:Y:S01]  /*8530*/  F2FP.F16.E5M2.UNPACK_B R3, R143.H1 ;  /* 0x0000008fff03723e */ /* 0x000fe200030004ff */
[--C-:B------:R-:W-:Y:S02]  /*8540*/  HADD2.F32 R84, -RZ, R0.reuse.H0_H0 ;  /* 0x20000000ff547230 */ /* 0x100fe40000004100 */
[----:B------:R-:W-:Y:S01]  /*8550*/  HADD2.F32 R81, -RZ, R0.H1_H1 ;  /* 0x30000000ff517230 */ /* 0x000fe20000004100 */
[-C--:B------:R-:W-:Y:S01]  /*8560*/  F2FP.F16.E5M2.UNPACK_B R0, R144.reuse ;  /* 0x00000090ff00723e */ /* 0x080fe200020004ff */
[--C-:B------:R-:W-:Y:S02]  /*8570*/  HADD2.F32 R86, -RZ, R4.reuse.H0_H0 ;  /* 0x20000004ff567230 */ /* 0x100fe40000004100 */
[----:B------:R-:W-:Y:S01]  /*8580*/  HADD2.F32 R83, -RZ, R4.H1_H1 ;  /* 0x30000004ff537230 */ /* 0x000fe20000004100 */
[-C--:B------:R-:W-:Y:S01]  /*8590*/  F2FP.F16.E5M2.UNPACK_B R4, R145.reuse ;  /* 0x00000091ff04723e */ /* 0x080fe200020004ff */
[--C-:B------:R-:W-:Y:S02]  /*85a0*/  HADD2.F32 R90, -RZ, R0.reuse.H0_H0 ;  /* 0x20000000ff5a7230 */ /* 0x100fe40000004100 */
[----:B------:R-:W-:Y:S01]  /*85b0*/  HADD2.F32 R87, -RZ, R0.H1_H1 ;  /* 0x30000000ff577230 */ /* 0x000fe20000004100 */
[----:B------:R-:W-:Y:S01]  /*85c0*/  F2FP.F16.E5M2.UNPACK_B R0, R145.H1 ;  /* 0x00000091ff00723e */ /* 0x000fe200030004ff */
[--C-:B------:R-:W-:Y:S02]  /*85d0*/  HADD2.F32 R88, -RZ, R3.reuse.H0_H0 ;  /* 0x20000003ff587230 */ /* 0x100fe40000004100 */
[----:B------:R-:W-:Y:S01]  /*85e0*/  HADD2.F32 R85, -RZ, R3.H1_H1 ;  /* 0x30000003ff557230 */ /* 0x000fe20000004100 */
[----:B------:R-:W-:Y:S01]  /*85f0*/  F2FP.F16.E5M2.UNPACK_B R3, R144.H1 ;  /* 0x00000090ff03723e */ /* 0x000fe200030004ff */
[--C-:B------:R-:W-:Y:S02]  /*8600*/  HADD2.F32 R96, -RZ, R0.reuse.H0_H0 ;  /* 0x20000000ff607230 */ /* 0x100fe40000004100 */
[----:B------:R-:W-:Y:S01]  /*8610*/  HADD2.F32 R93, -RZ, R0.H1_H1 ;  /* 0x30000000ff5d7230 */ /* 0x000fe20000004100 */
[-C--:B------:R-:W-:Y:S01]  /*8620*/  F2FP.F16.E5M2.UNPACK_B R0, R146.reuse.H1 ;  /* 0x00000092ff00723e */ /* 0x080fe200030004ff */
[--C-:B------:R-:W-:Y:S02]  /*8630*/  HADD2.F32 R94, -RZ, R4.reuse.H0_H0 ;  /* 0x20000004ff5e7230 */ /* 0x100fe40000004100 */
[----:B------:R-:W-:Y:S01]  /*8640*/  HADD2.F32 R91, -RZ, R4.H1_H1 ;  /* 0x30000004ff5b7230 */ /* 0x000fe20000004100 */
[----:B------:R-:W-:Y:S01]  /*8650*/  F2FP.F16.E5M2.UNPACK_B R4, R147 ;  /* 0x00000093ff04723e */ /* 0x000fe200020004ff */
[--C-:B------:R-:W-:Y:S02]  /*8660*/  HADD2.F32 R92, -RZ, R3.reuse.H0_H0 ;  /* 0x20000003ff5c7230 */ /* 0x100fe40000004100 */
[----:B------:R-:W-:Y:S01]  /*8670*/  HADD2.F32 R89, -RZ, R3.H1_H1 ;  /* 0x30000003ff597230 */ /* 0x000fe20000004100 */
[----:B------:R-:W-:Y:S01]  /*8680*/  F2FP.F16.E5M2.UNPACK_B R3, R146 ;  /* 0x00000092ff03723e */ /* 0x000fe200020004ff */
[--C-:B------:R-:W-:Y:S02]  /*8690*/  HADD2.F32 R100, -RZ, R0.reuse.H0_H0 ;  /* 0x20000000ff647230 */ /* 0x100fe40000004100 */
[----:B------:R-:W-:Y:S01]  /*86a0*/  HADD2.F32 R97, -RZ, R0.H1_H1 ;  /* 0x30000000ff617230 */ /* 0x000fe20000004100 */
[-C--:B------:R-:W-:Y:S01]  /*86b0*/  F2FP.F16.E5M2.UNPACK_B R0, R148.reuse ;  /* 0x00000094ff00723e */ /* 0x080fe200020004ff */
[--C-:B------:R-:W-:Y:S02]  /*86c0*/  HADD2.F32 R102, -RZ, R4.reuse.H0_H0 ;  /* 0x20000004ff667230 */ /* 0x100fe40000004100 */
[----:B------:R-:W-:Y:S01]  /*86d0*/  HADD2.F32 R99, -RZ, R4.H1_H1 ;  /* 0x30000004ff637230 */ /* 0x000fe20000004100 */
[----:B------:R-:W-:Y:S01]  /*86e0*/  F2FP.F16.E5M2.UNPACK_B R4, R149 ;  /* 0x00000095ff04723e */ /* 0x000fe200020004ff */
[--C-:B------:R-:W-:Y:S02]  /*86f0*/  HADD2.F32 R98, -RZ, R3.reuse.H0_H0 ;  /* 0x20000003ff627230 */ /* 0x100fe40000004100 */
[----:B------:R-:W-:Y:S01]  /*8700*/  HADD2.F32 R95, -RZ, R3.H1_H1 ;  /* 0x30000003ff5f7230 */ /* 0x000fe20000004100 */
[----:B------:R-:W-:Y:S01]  /*8710*/  F2FP.F16.E5M2.UNPACK_B R3, R147.H1 ;  /* 0x00000093ff03723e */ /* 0x000fe200030004ff */
[--C-:B------:R-:W-:Y:S02]  /*8720*/  HADD2.F32 R106, -RZ, R0.reuse.H0_H0 ;  /* 0x20000000ff6a7230 */ /* 0x100fe40000004100 */
[----:B------:R-:W-:Y:S01]  /*8730*/  HADD2.F32 R103, -RZ, R0.H1_H1 ;  /* 0x30000000ff677230 */ /* 0x000fe20000004100 */
[----:B------:R-:W-:Y:S01]  /*8740*/  F2FP.F16.E5M2.UNPACK_B R0, R148.H1 ;  /* 0x00000094ff00723e */ /* 0x000fe200030004ff */
[--C-:B------:R-:W-:Y:S02]  /*8750*/  HADD2.F32 R110, -RZ, R4.reuse.H0_H0 ;  /* 0x20000004ff6e7230 */ /* 0x100fe40000004100 */
[----:B------:R-:W-:Y:S02]  /*8760*/  HADD2.F32 R107, -RZ, R4.H1_H1 ;  /* 0x30000004ff6b7230 */ /* 0x000fe40000004100 */
[--C-:B------:R-:W-:Y:S01]  /*8770*/  HADD2.F32 R104, -RZ, R3.reuse.H0_H0 ;  /* 0x20000003ff687230 */ /* 0x100fe20000004100 */
[----:B------:R-:W1:Y:S01]  /*8780*/  LDTM.x64 R4, tmem[UR4+0x40] ;  /* 0x00004004000479ee */ /* 0x000e620008340000 */
[----:B------:R-:W-:Y:S01]  /*8790*/  HADD2.F32 R101, -RZ, R3.H1_H1 ;  /* 0x30000003ff657230 */ /* 0x000fe20000004100 */
[----:B------:R-:W-:Y:S01]  /*87a0*/  F2FP.F16.E5M2.UNPACK_B R3, R149.H1 ;  /* 0x00000095ff03723e */ /* 0x000fe200030004ff */
        /* <DEDUP_REMOVED lines=14> */
[----:B------:R-:W-:Y:S01]  /*8890*/  F2FP.F16.E5M2.UNPACK_B R0, R152.H1 ;  /* 0x00000098ff00723e */ /* 0x000fe200030004ff */
[--C-:B------:R-:W-:Y:S02]  /*88a0*/  HADD2.F32 R122, -RZ, R3.reuse.H0_H0 ;  /* 0x20000003ff7a7230 */ /* 0x100fe40000004100 */
[C---:B-1----:R-:W-:Y:S01]  /*88b0*/  FMUL R7, R70.reuse, R7 ;  /* 0x0000000746077220 */ /* 0x042fe20000400000 */
        /* <DEDUP_REMOVED lines=10> */
[C---:B------:R-:W-:Y:S01]  /*8960*/  FMUL R0, R70.reuse, R4 ;  /* 0x0000000446007220 */ /* 0x040fe20000400000 */
[--C-:B------:R-:W-:Y:S01]  /*8970*/  HADD2.F32 R130, -RZ, R127.reuse.H0_H0 ;  /* 0x2000007fff827230 */ /* 0x100fe20000004100 */
[----:B------:R-:W-:Y:S01]  /*8980*/  F2FP.F16.E5M2.UNPACK_B R4, R155 ;  /* 0x0000009bff04723e */ /* 0x000fe200020004ff */
[----:B------:R-:W-:Y:S02]  /*8990*/  HADD2.F32 R127, -RZ, R127.H1_H1 ;  /* 0x3000007fff7f7230 */ /* 0x000fe40000004100 */
[C---:B------:R-:W-:Y:S01]  /*89a0*/  FFMA R0, R73.reuse, R2, R0 ;  /* 0x0000000249007223 */ /* 0x040fe20000000000 */
[C---:B------:R-:W-:Y:S01]  /*89b0*/  FMUL R2, R70.reuse, R5 ;  /* 0x0000000546027220 */ /* 0x040fe20000400000 */
[--C-:B------:R-:W-:Y:S01]  /*89c0*/  HADD2.F32 R132, -RZ, R3.reuse.H0_H0 ;  /* 0x20000003ff847230 */ /* 0x100fe20000004100 */
[----:B------:R-:W-:Y:S01]  /*89d0*/  F2FP.F16.E5M2.UNPACK_B R5, R155.H1 ;  /* 0x0000009bff05723e */ /* 0x000fe200030004ff */
[----:B------:R-:W-:Y:S02]  /*89e0*/  HADD2.F32 R129, -RZ, R3.H1_H1 ;  /* 0x30000003ff817230 */ /* 0x000fe40000004100 */
[C---:B------:R-:W-:Y:S01]  /*89f0*/  FFMA R2, R73.reuse, R72, R2 ;  /* 0x0000004849027223 */ /* 0x040fe20000000002 */
[--C-:B------:R-:W-:Y:S02]  /*8a00*/  HADD2.F32 R72, -RZ, R4.reuse.H0_H0 ;  /* 0x20000004ff487230 */ /* 0x100fe40000004100 */
[C---:B------:R-:W-:Y:S01]  /*8a10*/  FMUL R3, R70.reuse, R6 ;  /* 0x0000000646037220 */ /* 0x040fe20000400000 */
[----:B------:R-:W-:Y:S02]  /*8a20*/  HADD2.F32 R131, -RZ, R4.H1_H1 ;  /* 0x30000004ff837230 */ /* 0x000fe40000004100 */
[C---:B------:R-:W-:Y:S01]  /*8a30*/  FMUL R4, R70.reuse, R9 ;  /* 0x0000000946047220 */ /* 0x040fe20000400000 */
[--C-:B------:R-:W-:Y:S02]  /*8a40*/  HADD2.F32 R133, -RZ, R5.reuse.H1_H1 ;  /* 0x30000005ff857230 */ /* 0x100fe40000004100 */
[C---:B------:R-:W-:Y:S01]  /*8a50*/  FFMA R3, R73.reuse, R74, R3 ;  /* 0x0000004a49037223 */ /* 0x040fe20000000003 */
[----:B------:R-:W-:Y:S01]  /*8a60*/  FFMA R7, R73, R76, R7 ;  /* 0x0000004c49077223 */ /* 0x000fe20000000007 */
[----:B------:R-:W-:Y:S02]  /*8a70*/  HADD2.F32 R74, -RZ, R5.H0_H0 ;  /* 0x20000005ff4a7230 */ /* 0x000fe40000004100 */
[C---:B------:R-:W-:Y:S01]  /*8a80*/  FMUL R5, R70.reuse, R10 ;  /* 0x0000000a46057220 */ /* 0x040fe20000400000 */
[C---:B------:R-:W-:Y:S01]  /*8a90*/  FMUL R6, R70.reuse, R11 ;  /* 0x0000000b46067220 */ /* 0x040fe20000400000 */
[C---:B------:R-:W-:Y:S01]  /*8aa0*/  FMUL R11, R70.reuse, R16 ;  /* 0x00000010460b7220 */ /* 0x040fe20000400000 */
[----:B------:R-:W-:Y:S01]  /*8ab0*/  F2FP.SATFINITE.E5M2.F32.PACK_AB_MERGE_C R135, R7, R3, RZ ;  /* 0x000000030787723e */ /* 0x000fe200048060ff */
[C---:B------:R-:W-:Y:S01]  /*8ac0*/  FMUL R3, R70.reuse, R8 ;  /* 0x0000000846037220 */ /* 0x040fe20000400000 */
[C---:B------:R-:W-:Y:S01]  /*8ad0*/  FMUL R7, R70.reuse, R12 ;  /* 0x0000000c46077220 */ /* 0x040fe20000400000 */
[C---:B------:R-:W-:Y:S01]  /*8ae0*/  FMUL R8, R70.reuse, R13 ;  /* 0x0000000d46087220 */ /* 0x040fe20000400000 */
[C---:B------:R-:W-:Y:S01]  /*8af0*/  FMUL R12, R70.reuse, R17 ;  /* 0x00000011460c7220 */ /* 0x040fe20000400000 */
[C---:B------:R-:W-:Y:S01]  /*8b00*/  FFMA R3, R73.reuse, R78, R3 ;  /* 0x0000004e49037223 */ /* 0x040fe20000000003 */
[C---:B------:R-:W-:Y:S01]  /*8b10*/  FFMA R4, R73.reuse, R75, R4 ;  /* 0x0000004b49047223 */ /* 0x040fe20000000004 */
[C---:B------:R-:W-:Y:S01]  /*8b20*/  FFMA R5, R73.reuse, R80, R5 ;  /* 0x0000005049057223 */ /* 0x040fe20000000005 */
[C---:B------:R-:W-:Y:S01]  /*8b30*/  FFMA R6, R73.reuse, R77, R6 ;  /* 0x0000004d49067223 */ /* 0x040fe20000000006 */
[C---:B------:R-:W-:Y:S01]  /*8b40*/  FFMA R7, R73.reuse, R82, R7 ;  /* 0x0000005249077223 */ /* 0x040fe20000000007 */
[C---:B------:R-:W-:Y:S01]  /*8b50*/  FFMA R8, R73.reuse, R79, R8 ;  /* 0x0000004f49087223 */ /* 0x040fe20000000008 */
[C---:B------:R-:W-:Y:S01]  /*8b60*/  FMUL R16, R70.reuse, R21 ;  /* 0x0000001546107220 */ /* 0x040fe20000400000 */
[----:B------:R-:W-:Y:S01]  /*8b70*/  FMUL R9, R70, R14 ;  /* 0x0000000e46097220 */ /* 0x000fe20000400000 */
[----:B------:R-:W-:Y:S01]  /*8b80*/  F2FP.SATFINITE.E5M2.F32.PACK_AB_MERGE_C R5, R6, R5, RZ ;  /* 0x000000050605723e */ /* 0x000fe200048060ff */
[C---:B------:R-:W-:Y:S01]  /*8b90*/  FMUL R10, R70.reuse, R15 ;  /* 0x0000000f460a7220 */ /* 0x040fe20000400000 */
[C---:B------:R-:W-:Y:S01]  /*8ba0*/  FMUL R15, R70.reuse, R20 ;  /* 0x00000014460f7220 */ /* 0x040fe20000400000 */
[C---:B------:R-:W-:Y:S01]  /*8bb0*/  FFMA R9, R73.reuse, R84, R9 ;  /* 0x0000005449097223 */ /* 0x040fe20000000009 */
[C---:B------:R-:W-:Y:S01]  /*8bc0*/  FMUL R20, R70.reuse, R25 ;  /* 0x0000001946147220 */ /* 0x040fe20000400000 */
[C---:B------:R-:W-:Y:S01]  /*8bd0*/  FFMA R10, R73.reuse, R81, R10 ;  /* 0x00000051490a7223 */ /* 0x040fe2000000000a */
[C---:B------:R-:W-:Y:S01]  /*8be0*/  FFMA R11, R73.reuse, R86, R11 ;  /* 0x00000056490b7223 */ /* 0x040fe2000000000b */
[C---:B------:R-:W-:Y:S01]  /*8bf0*/  FFMA R12, R73.reuse, R83, R12 ;  /* 0x00000053490c7223 */ /* 0x040fe2000000000c */
[C---:B------:R-:W-:Y:S01]  /*8c00*/  FMUL R13, R70.reuse, R18 ;  /* 0x00000012460d7220 */ /* 0x040fe20000400000 */
[----:B------:R-:W-:Y:S01]  /*8c10*/  FMUL R14, R70, R19 ;  /* 0x00000013460e7220 */ /* 0x000fe20000400000 */
[----:B------:R-:W-:Y:S01]  /*8c20*/  F2FP.SATFINITE.E5M2.F32.PACK_AB_MERGE_C R9, R10, R9, RZ ;  /* 0x000000090a09723e */ /* 0x000fe200048060ff */
[C---:B------:R-:W-:Y:S01]  /*8c30*/  FMUL R19, R70.reuse, R24 ;  /* 0x0000001846137220 */ /* 0x040fe20000400000 */
        /* <DEDUP_REMOVED lines=17> */
[----:B------:R-:W-:Y:S01]  /*8d50*/  FMUL R27, R70, R32 ;  /* 0x00000020461b7220 */ /* 0x000fe20000400000 */
[C---:B------:R-:W-:Y:S01]  /*8d60*/  FFMA R21, R73.reuse, R96, R21 ;  /* 0x0000006049157223 */ /* 0x040fe20000000015 */
[C---:B------:R-:W-:Y:S01]  /*8d70*/  FFMA R22, R73.reuse, R93, R22 ;  /* 0x0000005d49167223 */ /* 0x040fe20000000016 */
[----:B------:R-:W-:Y:S01]  /*8d80*/  F2FP.SATFINITE.E5M2.F32.PACK_AB_MERGE_C R16, R16, R15, R17 ;  /* 0x0000000f1010723e */ /* 0x000fe20004806011 */
[C---:B------:R-:W-:Y:S01]  /*8d90*/  FFMA R23, R73.reuse, R98, R23 ;  /* 0x0000006249177223 */ /* 0x040fe20000000017 */
[C---:B------:R-:W-:Y:S01]  /*8da0*/  FFMA R24, R73.reuse, R95, R24 ;  /* 0x0000005f49187223 */ /* 0x040fe20000000018 */
[----:B------:R-:W-:Y:S01]  /*8db0*/  FMUL R32, R70, R37 ;  /* 0x0000002546207220 */ /* 0x000fe20000400000 */
[----:B------:R-:W-:Y:S01]  /*8dc0*/  F2FP.SATFINITE.E5M2.F32.PACK_AB_MERGE_C R21, R22, R21, RZ ;  /* 0x000000151615723e */ /* 0x000fe200048060ff */
[C---:B------:R-:W-:Y:S01]  /*8dd0*/  FMUL R25, R70.reuse, R30 ;  /* 0x0000001e46197220 */ /* 0x040fe20000400000 */
[C---:B------:R-:W-:Y:S01]  /*8de0*/  FMUL R26, R70.reuse, R31 ;  /* 0x0000001f461a7220 */ /* 0x040fe20000400000 */
[----:B------:R-:W-:Y:S01]  /*8df0*/  FMUL R31, R70, R36 ;  /* 0x00000024461f7220 */ /* 0x000fe20000400000 */
[----:B------:R-:W-:Y:S01]  /*8e00*/  F2FP.SATFINITE.E5M2.F32.PACK_AB_MERGE_C R17, R20, R19, R21 ;  /* 0x000000131411723e */ /* 0x000fe20004806015 */
        /* <DEDUP_REMOVED lines=8> */
[----:B------:R-:W-:Y:S01]  /*8e90*/  FMUL R35, R70, R40 ;  /* 0x0000002846237220 */ /* 0x000fe20000400000 */
[C---:B------:R-:W-:Y:S01]  /*8ea0*/  FFMA R29, R73.reuse, R104, R29 ;  /* 0x00000068491d7223 */ /* 0x040fe2000000001d */
[----:B------:R-:W-:Y:S01]  /*8eb0*/  F2FP.SATFINITE.E5M2.F32.PACK_AB_MERGE_C R18, R24, R23, R18 ;  /* 0x000000171812723e */ /* 0x000fe20004806012 */
        /* <DEDUP_REMOVED lines=22> */
[C---:B------:R-:W-:Y:S01]  /*9020*/  FMUL R41, R70.reuse, R46 ;  /* 0x0000002e46297220 */ /* 0x040fe20000400000 */
[C---:B------:R-:W-:Y:S01]  /*9030*/  FMUL R42, R70.reuse, R47 ;  /* 0x0000002f462a7220 */ /* 0x040fe20000400000 */
        /* <DEDUP_REMOVED lines=8> */
[C---:B------:R-:W-:Y:S01]  /*90c0*/  FMUL R47, R70.reuse, R52 ;  /* 0x00000034462f7220 */ /* 0x040fe20000400000 */
[C---:B------:R-:W-:Y:S01]  /*90d0*/  FFMA R44, R73.reuse, R115, R44 ;  /* 0x00000073492c7223 */ /* 0x040fe2000000002c */
[C---:B------:R-:W-:Y:S01]  /*90e0*/  FMUL R48, R70.reuse, R53 ;  /* 0x0000003546307220 */ /* 0x040fe20000400000 */
        /* <DEDUP_REMOVED lines=8> */
[C---:B------:R-:W-:Y:S01]  /*9170*/  FFMA R45, R73.reuse, R120, R45 ;  /* 0x00000078492d7223 */ /* 0x040fe2000000002d */
[C---:B------:R-:W-:Y:S01]  /*9180*/  FMUL R59, R70.reuse, R64 ;  /* 0x00000040463b7220 */ /* 0x040fe20000400000 */
[C---:B------:R-:W-:Y:S01]  /*9190*/  FMUL R60, R70.reuse, R65 ;  /* 0x00000041463c7220 */ /* 0x040fe20000400000 */
[C---:B------:R-:W-:Y:S01]  /*91a0*/  FMUL R61, R70.reuse, R66 ;  /* 0x00000042463d7220 */ /* 0x040fe20000400000 */
[----:B------:R-:W-:Y:S01]  /*91b0*/  FMUL R62, R70, R67 ;  /* 0x00000043463e7220 */ /* 0x000fe20000400000 */
[C---:B------:R-:W-:Y:S01]  /*91c0*/  FFMA R46, R73.reuse, R117, R46 ;  /* 0x00000075492e7223 */ /* 0x040fe2000000002e */
[----:B------:R-:W-:Y:S01]  /*91d0*/  F2FP.SATFINITE.E5M2.F32.PACK_AB_MERGE_C R64, R2, R0, R135 ;  /* 0x000000000240723e */ /* 0x000fe20004806087 */
[C---:B------:R-:W-:Y:S01]  /*91e0*/  FFMA R47, R73.reuse, R122, R47 ;  /* 0x0000007a492f7223 */ /* 0x040fe2000000002f */
[----:B------:R-:W-:Y:S01]  /*91f0*/  F2FP.SATFINITE.E5M2.F32.PACK_AB_MERGE_C R65, R4, R3, R5 ;  /* 0x000000030441723e */ /* 0x000fe20004806005 */
[C---:B------:R-:W-:Y:S01]  /*9200*/  FFMA R48, R73.reuse, R119, R48 ;  /* 0x0000007749307223 */ /* 0x040fe20000000030 */
[----:B------:R-:W-:Y:S01]  /*9210*/  F2FP.SATFINITE.E5M2.F32.PACK_AB_MERGE_C R66, R8, R7, R9 ;  /* 0x000000070842723e */ /* 0x000fe20004806009 */
[C---:B------:R-:W-:Y:S01]  /*9220*/  FFMA R49, R73.reuse, R124, R49 ;  /* 0x0000007c49317223 */ /* 0x040fe20000000031 */
[----:B------:R-:W-:Y:S01]  /*9230*/  F2FP.SATFINITE.E5M2.F32.PACK_AB_MERGE_C R67, R12, R11, R13 ;  /* 0x0000000b0c43723e */ /* 0x000fe2000480600d */
[----:B------:R-:W-:Y:S01]  /*9240*/  FMUL R53, R70, R58 ;  /* 0x0000003a46357220 */ /* 0x000fe20000400000 */
[C---:B------:R-:W-:Y:S01]  /*9250*/  FFMA R50, R73.reuse, R121, R50 ;  /* 0x0000007949327223 */ /* 0x040fe20000000032 */
[C---:B------:R-:W-:Y:S01]  /*9260*/  FFMA R51, R73.reuse, R126, R51 ;  /* 0x0000007e49337223 */ /* 0x040fe20000000033 */
[C---:B------:R-:W-:Y:S01]  /*9270*/  FFMA R52, R73.reuse, R123, R52 ;  /* 0x0000007b49347223 */ /* 0x040fe20000000034 */
[----:B------:R1:W-:Y:S01]  /*9280*/  STS.128 [R137+UR44+0xa200], R64 ;  /* 0x00a2004089007988 */ /* 0x0003e20008000c2c */
[C---:B------:R-:W-:Y:S01]  /*9290*/  FFMA R53, R73.reuse, R128, R53 ;  /* 0x0000008049357223 */ /* 0x040fe20000000035 */
[----:B------:R-:W-:Y:S01]  /*92a0*/  F2FP.SATFINITE.E5M2.F32.PACK_AB_MERGE_C R37, R38, R37, RZ ;  /* 0x000000252625723e */ /* 0x000fe200048060ff */
[C---:B------:R-:W-:Y:S01]  /*92b0*/  FFMA R54, R73.reuse, R125, R54 ;  /* 0x0000007d49367223 */ /* 0x040fe20000000036 */
[----:B------:R-:W-:Y:S01]  /*92c0*/  FMUL R58, R70, R63 ;  /* 0x0000003f463a7220 */ /* 0x000fe20000400000 */
[C---:B------:R-:W-:Y:S01]  /*92d0*/  FFMA R55, R73.reuse, R130, R55 ;  /* 0x0000008249377223 */ /* 0x040fe20000000037 */
[C---:B------:R-:W-:Y:S01]  /*92e0*/  FFMA R56, R73.reuse, R127, R56 ;  /* 0x0000007f49387223 */ /* 0x040fe20000000038 */
[C---:B------:R-:W-:Y:S01]  /*92f0*/  FFMA R57, R73.reuse, R132, R57 ;  /* 0x0000008449397223 */ /* 0x040fe20000000039 */
[----:B------:R1:W-:Y:S01]  /*9300*/  STS.128 [R178+0xa010], R16 ;  /* 0x00a01010b2007388 */ /* 0x0003e20000000c00 */
[----:B------:R-:W-:Y:S01]  /*9310*/  F2FP.SATFINITE.E5M2.F32.PACK_AB_MERGE_C R33, R36, R35, R37 ;  /* 0x000000232421723e */ /* 0x000fe20004806025 */
[C---:B------:R-:W-:Y:S01]  /*9320*/  FFMA R58, R73.reuse, R129, R58 ;  /* 0x00000081493a7223 */ /* 0x040fe2000000003a */
[----:B------:R-:W-:Y:S01]  /*9330*/  F2FP.SATFINITE.E5M2.F32.PACK_AB_MERGE_C R34, R42, R41, RZ ;  /* 0x000000292a22723e */ /* 0x000fe200048060ff */
[C---:B------:R-:W-:Y:S01]  /*9340*/  FFMA R59, R73.reuse, R72, R59 ;  /* 0x00000048493b7223 */ /* 0x040fe2000000003b */
[----:B------:R-:W-:Y:S01]  /*9350*/  F2FP.SATFINITE.E5M2.F32.PACK_AB_MERGE_C R35, R46, R45, RZ ;  /* 0x0000002d2e23723e */ /* 0x000fe200048060ff */
        /* <DEDUP_REMOVED lines=25> */
[----:B------:R-:W-:Y:S02]  /*94f0*/  UIADD3 UR4, UP0, UPT, UR62, 0x680, URZ ;  /* 0x000006803e047890 */ /* 0x000fe4000ff1e0ff */
[----:B------:R-:W-:Y:S02]  /*9500*/  UIADD3 UR9, UPT, UPT, UR49, 0x40, URZ ;  /* 0x0000004031097890 */ /* 0x000fe4000fffe0ff */
[----:B------:R-:W-:Y:S02]  /*9510*/  UIADD3 UR8, UPT, UPT, UR44, 0xa200, URZ ;  /* 0x0000a2002c087890 */ /* 0x000fe4000fffe0ff */
[----:B------:R-:W-:Y:S01]  /*9520*/  UIADD3.X UR5, UPT, UPT, URZ, UR63, URZ, UP0, !UPT ;  /* 0x0000003fff057290 */ /* 0x000fe200087fe4ff */
[----:B------:R-:W-:Y:S01]  /*9530*/  UMOV UR10, UR50 ;  /* 0x00000032000a7c82 */ /* 0x000fe20008000000 */
[----:B------:R-:W-:Y:S07]  /*9540*/  UMOV UR11, UR36 ;  /* 0x00000024000b7c82 */ /* 0x000fee0008000000 */
[----:B------:R2:W-:Y:S01]  /*9550*/  UTMASTG.3D [UR8], [UR4] ;  /* 0x00000008040073b5 */ /* 0x0005e20008010000 */
[----:B------:R0:W-:Y:S01]  /*9560*/  UTMACMDFLUSH ;  /* 0x00000000000079b7 */ /* 0x0001e20000000000 */
[----:B--2---:R-:W-:Y:S04]  /*9570*/  DEPBAR.LE SB0, 0x1 ;  /* 0x000080400000791a */ /* 0x004fe80000000000 */
.L_x_133:
[----:B------:R-:W-:Y:S05]  /*9580*/  BSYNC.RECONVERGENT B0 ;  /* 0x0000000000007941 */ /* 0x000fea0003800200 */
.L_x_132:
        /* <DEDUP_REMOVED lines=16> */
.L_x_137:
[----:B------:R-:W-:Y:S05]  /*9690*/  BSYNC B0 ;  /* 0x0000000000007941 */ /* 0x000fea0003800000 */
.L_x_136:
        /* <DEDUP_REMOVED lines=20> */
.L_x_135:
[----:B------:R-:W-:Y:S05]  /*97e0*/  BSYNC B1 ;  /* 0x0000000000017941 */ /* 0x000fea0003800000 */
.L_x_134:
        /* <DEDUP_REMOVED lines=22> */
.L_x_140:
[----:B------:R-:W-:Y:S05]  /*9950*/  BSYNC.RECONVERGENT B6 ;  /* 0x0000000000067941 */ /* 0x000fea0003800200 */
.L_x_139:
        /* <DEDUP_REMOVED lines=276> */
[----:B------:R-:W-:Y:S02]  /*aaa0*/  UIADD3 UR4, UPT, UPT, UR44, 0x8200, URZ ;  /* 0x000082002c047890 */ /* 0x000fe4000fffe0ff */
[----:B------:R-:W-:Y:S01]  /*aab0*/  UIADD3 UR9, UPT, UPT, UR49, 0x80, URZ ;  /* 0x0000008031097890 */ /* 0x000fe2000fffe0ff */
[----:B------:R-:W-:Y:S01]  /*aac0*/  UMOV UR10, UR50 ;  /* 0x00000032000a7c82 */ /* 0x000fe20008000000 */
[----:B------:R-:W-:Y:S02]  /*aad0*/  UMOV UR11, UR36 ;  /* 0x00000024000b7c82 */ /* 0x000fe40008000000 */
        /* <DEDUP_REMOVED lines=8> */
.L_x_142:
[----:B------:R-:W-:Y:S05]  /*ab60*/  BSYNC.RECONVERGENT B0 ;  /* 0x0000000000007941 */ /* 0x000fea0003800200 */
.L_x_141:
        /* <DEDUP_REMOVED lines=16> */
.L_x_146:
[----:B------:R-:W-:Y:S05]  /*ac70*/  BSYNC B0 ;  /* 0x0000000000007941 */ /* 0x000fea0003800000 */
.L_x_145:
        /* <DEDUP_REMOVED lines=20> */
.L_x_144:
[----:B------:R-:W-:Y:S05]  /*adc0*/  BSYNC B1 ;  /* 0x0000000000017941 */ /* 0x000fea0003800000 */
.L_x_143:
[----:B------:R-:W-:Y:S05]  /*add0*/  VIADD R0, R71, 0xc0 ;  /* 0x000000c047007836 */ /* 0x000fea0000000000 */
        /* <DEDUP_REMOVED lines=20> */
.L_x_148:
[----:B------:R-:W-:Y:S01]  /*af20*/  ISETP.NE.AND P0, PT, R176, RZ, PT ;  /* 0x000000ffb000720c */ /* 0x000fe20003f05270 */
[----:B------:R-:W-:Y:S05]  /*af30*/  WARPSYNC.ALL ;  /* 0x0000000000007948 */ /* 0x000fea0003800000 */
[----:B------:R-:W-:Y:S01]  /*af40*/  R2UR UR4, R71 ;  /* 0x00000000470472ca */ /* 0x000fe200000e0000 */
[----:B------:R-:W-:Y:S01]  /*af50*/  BSSY.RECONVERGENT B0, `(.L_x_149) ;  /* 0x000011c000007945 */ /* 0x000fe20003800200 */
[----:B------:R-:W-:Y:S02]  /*af60*/  F2FP.F16.E5M2.UNPACK_B R11, R141 ;  /* 0x0000008dff0b723e */ /* 0x000fe400020004ff */
[----:B------:R-:W-:Y:S02]  /*af70*/  F2FP.F16.E5M2.UNPACK_B R10, R142 ;  /* 0x0000008eff0a723e */ /* 0x000fe400020004ff */
[----:B------:R-:W-:Y:S01]  /*af80*/  F2FP.F16.E5M2.UNPACK_B R9, R143 ;  /* 0x0000008fff09723e */ /* 0x000fe200020004ff */
[--C-:B------:R-:W-:Y:S01]  /*af90*/  HADD2.F32 R74, -RZ, R11.reuse.H0_H0 ;  /* 0x2000000bff4a7230 */ /* 0x100fe20000004100 */
[----:B------:R-:W-:Y:S01]  /*afa0*/  F2FP.F16.E5M2.UNPACK_B R8, R144 ;  /* 0x00000090ff08723e */ /* 0x000fe200020004ff */
[----:B------:R-:W-:Y:S01]  /*afb0*/  HADD2.F32 R76, -RZ, R11.H1_H1 ;  /* 0x3000000bff4c7230 */ /* 0x000fe20000004100 */
[----:B------:R-:W-:Y:S01]  /*afc0*/  F2FP.F16.E5M2.UNPACK_B R7, R145 ;  /* 0x00000091ff07723e */ /* 0x000fe200020004ff */
[--C-:B------:R-:W-:Y:S01]  /*afd0*/  HADD2.F32 R77, -RZ, R10.reuse.H0_H0 ;  /* 0x2000000aff4d7230 */ /* 0x100fe20000004100 */
[----:B------:R-:W-:Y:S01]  /*afe0*/  F2FP.F16.E5M2.UNPACK_B R6, R146 ;  /* 0x00000092ff06723e */ /* 0x000fe200020004ff */
[----:B------:R-:W-:Y:S01]  /*aff0*/  HADD2.F32 R80, -RZ, R10.H1_H1 ;  /* 0x3000000aff507230 */ /* 0x000fe20000004100 */
[----:B------:R-:W-:Y:S01]  /*b000*/  F2FP.F16.E5M2.UNPACK_B R5, R147 ;  /* 0x00000093ff05723e */ /* 0x000fe200020004ff */
[--C-:B------:R-:W-:Y:S01]  /*b010*/  HADD2.F32 R81, -RZ, R9.reuse.H0_H0 ;  /* 0x20000009ff517230 */ /* 0x100fe20000004100 */
[----:B-1----:R-:W-:Y:S01]  /*b020*/  F2FP.F16.E5M2.UNPACK_B R4, R148 ;  /* 0x00000094ff04723e */ /* 0x002fe200020004ff */
[----:B------:R-:W-:Y:S01]  /*b030*/  HADD2.F32 R83, -RZ, R9.H1_H1 ;  /* 0x30000009ff537230 */ /* 0x000fe20000004100 */
[-C--:B------:R-:W-:Y:S01]  /*b040*/  F2FP.F16.E5M2.UNPACK_B R2, R140.reuse ;  /* 0x0000008cff02723e */ /* 0x080fe200020004ff */
[--C-:B------:R-:W-:Y:S01]  /*b050*/  HADD2.F32 R86, -RZ, R8.reuse.H0_H0 ;  /* 0x20000008ff567230 */ /* 0x100fe20000004100 */
[----:B------:R-:W-:Y:S01]  /*b060*/  F2FP.F16.E5M2.UNPACK_B R140, R140.H1 ;  /* 0x0000008cff8c723e */ /* 0x000fe200030004ff */
[----:B------:R-:W-:Y:S01]  /*b070*/  HADD2.F32 R87, -RZ, R8.H1_H1 ;  /* 0x30000008ff577230 */ /* 0x000fe20000004100 */
[----:B------:R-:W-:Y:S01]  /*b080*/  F2FP.F16.E5M2.UNPACK_B R141, R141.H1 ;  /* 0x0000008dff8d723e */ /* 0x000fe200030004ff */
[--C-:B------:R-:W-:Y:S01]  /*b090*/  HADD2.F32 R90, -RZ, R7.reuse.H0_H0 ;  /* 0x20000007ff5a7230 */ /* 0x100fe20000004100 */
[----:B------:R-:W-:Y:S01]  /*b0a0*/  F2FP.F16.E5M2.UNPACK_B R142, R142.H1 ;  /* 0x0000008eff8e723e */ /* 0x000fe200030004ff */
[----:B------:R-:W-:Y:S01]  /*b0b0*/  HADD2.F32 R91, -RZ, R7.H1_H1 ;  /* 0x30000007ff5b7230 */ /* 0x000fe20000004100 */
[----:B------:R-:W-:Y:S01]  /*b0c0*/  F2FP.F16.E5M2.UNPACK_B R143, R143.H1 ;  /* 0x0000008fff8f723e */ /* 0x000fe200030004ff */
[--C-:B------:R-:W-:Y:S01]  /*b0d0*/  HADD2.F32 R94, -RZ, R6.reuse.H0_H0 ;  /* 0x20000006ff5e7230 */ /* 0x100fe20000004100 */
[----:B------:R-:W-:Y:S01]  /*b0e0*/  IADD3 R163, PT, PT, R163, 0x130, RZ ;  /* 0x00000130a3a37810 */ /* 0x000fe20007ffe0ff */
[----:B------:R-:W-:Y:S01]  /*b0f0*/  HADD2.F32 R95, -RZ, R6.H1_H1 ;  /* 0x30000006ff5f7230 */ /* 0x000fe20000004100 */
[----:B------:R-:W-:Y:S01]  /*b100*/  F2FP.F16.E5M2.UNPACK_B R107, R149 ;  /* 0x00000095ff6b723e */ /* 0x000fe200020004ff */
[--C-:B------:R-:W-:Y:S01]  /*b110*/  HADD2.F32 R98, -RZ, R5.reuse.H0_H0 ;  /* 0x20000005ff627230 */ /* 0x100fe20000004100 */
[----:B------:R-:W-:Y:S01]  /*b120*/  LOP3.LUT R163, R163, 0xfefffff8, RZ, 0xc0, !PT ;  /* 0xfefffff8a3a37812 */ /* 0x000fe200078ec0ff */
[----:B------:R-:W-:Y:S01]  /*b130*/  HADD2.F32 R99, -RZ, R5.H1_H1 ;  /* 0x30000005ff637230 */ /* 0x000fe20000004100 */
[----:B------:R-:W-:Y:S01]  /*b140*/  F2FP.F16.E5M2.UNPACK_B R111, R150 ;  /* 0x00000096ff6f723e */ /* 0x000fe200020004ff */
[--C-:B------:R-:W-:Y:S01]  /*b150*/  HADD2.F32 R102, -RZ, R4.reuse.H0_H0 ;  /* 0x20000004ff667230 */ /* 0x100fe20000004100 */
[----:B------:R-:W-:Y:S01]  /*b160*/  F2FP.F16.E5M2.UNPACK_B R115, R151 ;  /* 0x00000097ff73723e */ /* 0x000fe200020004ff */
[----:B------:R-:W-:Y:S01]  /*b170*/  HADD2.F32 R103, -RZ, R4.H1_H1 ;  /* 0x30000004ff677230 */ /* 0x000fe20000004100 */
[----:B------:R-:W-:Y:S01]  /*b180*/  F2FP.F16.E5M2.UNPACK_B R119, R152 ;  /* 0x00000098ff77723e */ /* 0x000fe200020004ff */
[----:B------:R-:W1:Y:S01]  /*b190*/  LDTM.x64 R4, tmem[UR4+0xc0] ;  /* 0x0000c004000479ee */ /* 0x000e620008340000 */
[--C-:B------:R-:W-:Y:S01]  /*b1a0*/  HADD2.F32 R0, -RZ, R2.reuse.H0_H0 ;  /* 0x20000002ff007230 */ /* 0x100fe20000004100 */
[----:B------:R-:W-:Y:S01]  /*b1b0*/  NOP ;  /* 0x0000000000007918 */ /* 0x000fe20000000000 */
[----:B-1----:R1:W-:Y:S01]  /*b1c0*/  SYNCS.ARRIVE.TRANS64.RED.A1T0 RZ, [R163+URZ], RZ ;  /* 0x000000ffa3ff79a7 */ /* 0x0023e200081004ff */
[----:B------:R-:W-:Y:S01]  /*b1d0*/  HADD2.F32 R2, -RZ, R2.H1_H1 ;  /* 0x30000002ff027230 */ /* 0x000fe20000004100 */
[----:B------:R-:W-:Y:S01]  /*b1e0*/  F2FP.F16.E5M2.UNPACK_B R123, R153 ;  /* 0x00000099ff7b723e */ /* 0x000fe200020004ff */
[----:B------:R-:W-:Y:S01]  /*b1f0*/  HADD2.F32 R78, -RZ, R141.H1_H1 ;  /* 0x3000008dff4e7230 */ /* 0x000fe20000004100 */
[----:B------:R-:W-:Y:S01]  /*b200*/  F2FP.F16.E5M2.UNPACK_B R127, R154 ;  /* 0x0000009aff7f723e */ /* 0x000fe200020004ff */
[--C-:B------:R-:W-:Y:S01]  /*b210*/  HADD2.F32 R106, -RZ, R107.reuse.H0_H0 ;  /* 0x2000006bff6a7230 */ /* 0x100fe20000004100 */
[----:B------:R-:W-:Y:S01]  /*b220*/  F2FP.F16.E5M2.UNPACK_B R130, R155 ;  /* 0x0000009bff82723e */ /* 0x000fe200020004ff */
[----:B------:R-:W-:Y:S01]  /*b230*/  HADD2.F32 R107, -RZ, R107.H1_H1 ;  /* 0x3000006bff6b7230 */ /* 0x000fe20000004100 */
[----:B------:R-:W-:Y:S01]  /*b240*/  F2FP.F16.E5M2.UNPACK_B R144, R144.H1 ;  /* 0x00000090ff90723e */ /* 0x000fe200030004ff */
        /* <DEDUP_REMOVED lines=12> */
[C---:B------:R-:W-:Y:S01]  /*b310*/  FMUL R4, R70.reuse, R4 ;  /* 0x0000000446047220 */ /* 0x040fe20000400000 */
[C---:B------:R-:W-:Y:S01]  /*b320*/  FMUL R5, R70.reuse, R5 ;  /* 0x0000000546057220 */ /* 0x040fe20000400000 */
[--C-:B------:R-:W-:Y:S02]  /*b330*/  HADD2.F32 R3, -RZ, R140.reuse.H0_H0 ;  /* 0x2000008cff037230 */ /* 0x100fe40000004100 */
        /* <DEDUP_REMOVED lines=9> */
[----:B------:R-:W-:Y:S02]  /*b3d0*/  HADD2.F32 R122, -RZ, R123.H0_H0 ;  /* 0x2000007bff7a7230 */ /* 0x000fe40000004100 */
[C---:B------:R-:W-:Y:S01]  /*b3e0*/  FMUL R6, R70.reuse, R6 ;  /* 0x0000000646067220 */ /* 0x040fe20000400000 */
[----:B------:R-:W-:Y:S02]  /*b3f0*/  HADD2.F32 R72, -RZ, R140.H1_H1 ;  /* 0x3000008cff487230 */ /* 0x000fe40000004100 */
[C---:B------:R-:W-:Y:S01]  /*b400*/  FMUL R7, R70.reuse, R7 ;  /* 0x0000000746077220 */ /* 0x040fe20000400000 */
[----:B------:R-:W-:Y:S02]  /*b410*/  HADD2.F32 R75, -RZ, R141.H0_H0 ;  /* 0x2000008dff4b7230 */ /* 0x000fe40000004100 */
[C---:B------:R-:W-:Y:S01]  /*b420*/  FFMA R6, R73.reuse, R3, R6 ;  /* 0x0000000349067223 */ /* 0x040fe20000000006 */
[----:B------:R-:W-:Y:S02]  /*b430*/  HADD2.F32 R123, -RZ, R123.H1_H1 ;  /* 0x3000007bff7b7230 */ /* 0x000fe40000004100 */
[C---:B------:R-:W-:Y:S01]  /*b440*/  FFMA R7, R73.reuse, R72, R7 ;  /* 0x0000004849077223 */ /* 0x040fe20000000007 */
[C---:B------:R-:W-:Y:S01]  /*b450*/  FFMA R8, R73.reuse, R74, R8 ;  /* 0x0000004a49087223 */ /* 0x040fe20000000008 */
[----:B------:R-:W-:Y:S01]  /*b460*/  FFMA R9, R73, R76, R9 ;  /* 0x0000004c49097223 */ /* 0x000fe20000000009 */
[--C-:B------:R-:W-:Y:S02]  /*b470*/  HADD2.F32 R126, -RZ, R127.reuse.H0_H0 ;  /* 0x2000007fff7e7230 */ /* 0x100fe40000004100 */
[C---:B------:R-:W-:Y:S01]  /*b480*/  FMUL R10, R70.reuse, R10 ;  /* 0x0000000a460a7220 */ /* 0x040fe20000400000 */
[----:B------:R-:W-:Y:S01]  /*b490*/  F2FP.SATFINITE.E5M2.F32.PACK_AB_MERGE_C R76, R7, R6, RZ ;  /* 0x00000006074c723e */ /* 0x000fe200048060ff */
[C---:B------:R-:W-:Y:S01]  /*b4a0*/  FMUL R7, R70.reuse, R20 ;  /* 0x0000001446077220 */ /* 0x040fe20000400000 */
[----:B------:R-:W-:Y:S02]  /*b4b0*/  HADD2.F32 R127, -RZ, R127.H1_H1 ;  /* 0x3000007fff7f7230 */ /* 0x000fe40000004100 */
[C---:B------:R-:W-:Y:S01]  /*b4c0*/  FFMA R10, R73.reuse, R75, R10 ;  /* 0x0000004b490a7223 */ /* 0x040fe2000000000a */
[----:B------:R-:W-:Y:S02]  /*b4d0*/  HADD2.F32 R72, -RZ, R130.H0_H0 ;  /* 0x20000082ff487230 */ /* 0x000fe40000004100 */
[C---:B------:R-:W-:Y:S01]  /*b4e0*/  FMUL R11, R70.reuse, R11 ;  /* 0x0000000b460b7220 */ /* 0x040fe20000400000 */
[--C-:B------:R-:W-:Y:S02]  /*b4f0*/  HADD2.F32 R79, -RZ, R142.reuse.H0_H0 ;  /* 0x2000008eff4f7230 */ /* 0x100fe40000004100 */
[C---:B------:R-:W-:Y:S01]  /*b500*/  FMUL R14, R70.reuse, R14 ;  /* 0x0000000e460e7220 */ /* 0x040fe20000400000 */
[----:B------:R-:W-:Y:S02]  /*b510*/  HADD2.F32 R82, -RZ, R142.H1_H1 ;  /* 0x3000008eff527230 */ /* 0x000fe40000004100 */
[C---:B------:R-:W-:Y:S01]  /*b520*/  FFMA R11, R73.reuse, R78, R11 ;  /* 0x0000004e490b7223 */ /* 0x040fe2000000000b */
[C---:B------:R-:W-:Y:S01]  /*b530*/  FFMA R12, R73.reuse, R77, R12 ;  /* 0x0000004d490c7223 */ /* 0x040fe2000000000c */
[C---:B------:R-:W-:Y:S01]  /*b540*/  FFMA R13, R73.reuse, R80, R13 ;  /* 0x00000050490d7223 */ /* 0x040fe2000000000d */
[----:B------:R-:W-:Y:S01]  /*b550*/  FFMA R14, R73, R79, R14 ;  /* 0x0000004f490e7223 */ /* 0x000fe2000000000e */
[----:B------:R-:W-:Y:S01]  /*b560*/  HADD2.F32 R75, -RZ, R130.H1_H1 ;  /* 0x30000082ff4b7230 */ /* 0x000fe20000004100 */
[----:B------:R-:W-:Y:S01]  /*b570*/  F2FP.SATFINITE.E5M2.F32.PACK_AB_MERGE_C R78, R11, R10, RZ ;  /* 0x0000000a0b4e723e */ /* 0x000fe200048060ff */
[C---:B------:R-:W-:Y:S01]  /*b580*/  FMUL R10, R70.reuse, R21 ;  /* 0x00000015460a7220 */ /* 0x040fe20000400000 */
[C---:B------:R-:W-:Y:S01]  /*b590*/  FMUL R21, R70.reuse, R28 ;  /* 0x0000001c46157220 */ /* 0x040fe20000400000 */
        /* <DEDUP_REMOVED lines=8> */
[C---:B------:R-:W-:Y:S01]  /*b620*/  FMUL R18, R70.reuse, R25 ;  /* 0x0000001946127220 */ /* 0x040fe20000400000 */
[----:B------:R-:W-:Y:S01]  /*b630*/  F2FP.SATFINITE.E5M2.F32.PACK_AB_MERGE_C R14, R15, R14, RZ ;  /* 0x0000000e0f0e723e */ /* 0x000fe200048060ff */
        /* <DEDUP_REMOVED lines=8> */
[C---:B------:R-:W-:Y:S01]  /*b6c0*/  FFMA R11, R73.reuse, R88, R11 ;  /* 0x00000058490b7223 */ /* 0x040fe2000000000b */
[----:B------:R-:W-:Y:S01]  /*b6d0*/  FMUL R22, R70, R29 ;  /* 0x0000001d46167220 */ /* 0x000fe20000400000 */
        /* <DEDUP_REMOVED lines=13> */
[----:B------:R-:W-:Y:S01]  /*b7b0*/  FMUL R20, R70, R27 ;  /* 0x0000001b46147220 */ /* 0x000fe20000400000 */
[--C-:B------:R-:W-:Y:S01]  /*b7c0*/  HADD2.F32 R96, -RZ, R146.reuse.H0_H0 ;  /* 0x20000092ff607230 */ /* 0x100fe20000004100 */
[----:B------:R-:W-:Y:S01]  /*b7d0*/  F2FP.SATFINITE.E5M2.F32.PACK_AB_MERGE_C R16, R10, R7, R16 ;  /* 0x000000070a10723e */ /* 0x000fe20004806010 */
[----:B------:R-:W-:Y:S02]  /*b7e0*/  HADD2.F32 R97, -RZ, R146.H1_H1 ;  /* 0x30000092ff617230 */ /* 0x000fe40000004100 */
        /* <DEDUP_REMOVED lines=28> */
[----:B------:R-:W-:Y:S01]  /*b9b0*/  F2FP.F16.E5M2.UNPACK_B R151, R151.H1 ;  /* 0x00000097ff97723e */ /* 0x000fe200030004ff */
[----:B------:R-:W-:Y:S01]  /*b9c0*/  FMUL R38, R70, R45 ;  /* 0x0000002d46267220 */ /* 0x000fe20000400000 */
[----:B------:R-:W-:Y:S01]  /*b9d0*/  F2FP.SATFINITE.E5M2.F32.PACK_AB_MERGE_C R19, R28, R27, RZ ;  /* 0x0000001b1c13723e */ /* 0x000fe200048060ff */
[----:B------:R-:W-:Y:S01]  /*b9e0*/  FFMA R31, R73, R104, R31 ;  /* 0x00000068491f7223 */ /* 0x000fe2000000001f */
[C---:B------:R-:W-:Y:S01]  /*b9f0*/  FMUL R45, R70.reuse, R52 ;  /* 0x00000034462d7220 */ /* 0x040fe20000400000 */
[C---:B------:R-:W-:Y:S01]  /*ba00*/  FMUL R52, R70.reuse, R59 ;  /* 0x0000003b46347220 */ /* 0x040fe20000400000 */
[----:B------:R-:W-:Y:S01]  /*ba10*/  F2FP.F16.E5M2.UNPACK_B R152, R152.H1 ;  /* 0x00000098ff98723e */ /* 0x000fe200030004ff */
[C---:B------:R-:W-:Y:S01]  /*ba20*/  FMUL R59, R70.reuse, R66 ;  /* 0x00000042463b7220 */ /* 0x040fe20000400000 */
[----:B------:R-:W-:Y:S01]  /*ba30*/  F2FP.SATFINITE.E5M2.F32.PACK_AB_MERGE_C R66, R13, R12, R14 ;  /* 0x0000000c0d42723e */ /* 0x000fe2000480600e */
        /* <DEDUP_REMOVED lines=11> */
[C---:B------:R-:W-:Y:S01]  /*baf0*/  FFMA R35, R73.reuse, R108, R35 ;  /* 0x0000006c49237223 */ /* 0x040fe20000000023 */
[C---:B------:R-:W-:Y:S01]  /*bb00*/  FMUL R36, R70.reuse, R43 ;  /* 0x0000002b46247220 */ /* 0x040fe20000400000 */
[--C-:B------:R-:W-:Y:S02]  /*bb10*/  HADD2.F32 R112, -RZ, R150.reuse.H0_H0 ;  /* 0x20000096ff707230 */ /* 0x100fe40000004100 */
[C---:B------:R-:W-:Y:S01]  /*bb20*/  FMUL R39, R70.reuse, R46 ;  /* 0x0000002e46277220 */ /* 0x040fe20000400000 */
        /* <DEDUP_REMOVED lines=13> */
[C---:B------:R-:W-:Y:S01]  /*bc00*/  FMUL R46, R70.reuse, R53 ;  /* 0x00000035462e7220 */ /* 0x040fe20000400000 */
[--C-:B------:R-:W-:Y:S02]  /*bc10*/  HADD2.F32 R120, -RZ, R152.reuse.H0_H0 ;  /* 0x20000098ff787230 */ /* 0x100fe40000004100 */
[C---:B------:R-:W-:Y:S01]  /*bc20*/  FMUL R50, R70.reuse, R57 ;  /* 0x0000003946327220 */ /* 0x040fe20000400000 */
[C---:B------:R-:W-:Y:S01]  /*bc30*/  FMUL R51, R70.reuse, R58 ;  /* 0x0000003a46337220 */ /* 0x040fe20000400000 */
[C---:B------:R-:W-:Y:S01]  /*bc40*/  FMUL R53, R70.reuse, R60 ;  /* 0x0000003c46357220 */ /* 0x040fe20000400000 */
[C---:B------:R-:W-:Y:S01]  /*bc50*/  FFMA R43, R73.reuse, R116, R43 ;  /* 0x00000074492b7223 */ /* 0x040fe2000000002b */
[----:B------:R-:W-:Y:S02]  /*bc60*/  HADD2.F32 R121, -RZ, R152.H1_H1 ;  /* 0x30000098ff797230 */ /* 0x000fe40000004100 */
[C---:B------:R-:W-:Y:S01]  /*bc70*/  FMUL R47, R70.reuse, R54 ;  /* 0x00000036462f7220 */ /* 0x040fe20000400000 */
[C---:B------:R-:W-:Y:S01]  /*bc80*/  FMUL R57, R70.reuse, R64 ;  /* 0x0000004046397220 */ /* 0x040fe20000400000 */
[C---:B------:R-:W-:Y:S01]  /*bc90*/  FMUL R58, R70.reuse, R65 ;  /* 0x00000041463a7220 */ /* 0x040fe20000400000 */
[C---:B------:R-:W-:Y:S01]  /*bca0*/  FMUL R60, R70.reuse, R67 ;  /* 0x00000043463c7220 */ /* 0x040fe20000400000 */
[----:B------:R-:W-:Y:S01]  /*bcb0*/  FFMA R44, R73, R117, R44 ;  /* 0x00000075492c7223 */ /* 0x000fe2000000002c */
[C---:B------:R-:W-:Y:S01]  /*bcc0*/  FMUL R48, R70.reuse, R55 ;  /* 0x0000003746307220 */ /* 0x040fe20000400000 */
[----:B------:R-:W-:Y:S01]  /*bcd0*/  F2FP.SATFINITE.E5M2.F32.PACK_AB_MERGE_C R64, R5, R4, R76 ;  /* 0x000000040540723e */ /* 0x000fe2000480604c */
[----:B------:R-:W-:Y:S01]  /*bce0*/  FFMA R45, R73, R118, R45 ;  /* 0x00000076492d7223 */ /* 0x000fe2000000002d */
[----:B------:R-:W-:Y:S01]  /*bcf0*/  F2FP.SATFINITE.E5M2.F32.PACK_AB_MERGE_C R65, R9, R8, R78 ;  /* 0x000000080941723e */ /* 0x000fe2000480604e */
[----:B------:R-:W-:Y:S01]  /*bd00*/  FMUL R49, R70, R56 ;  /* 0x0000003846317220 */ /* 0x000fe20000400000 */
[----:B------:R-:W-:Y:S01]  /*bd10*/  F2FP.SATFINITE.E5M2.F32.PACK_AB_MERGE_C R67, R2, R0, R3 ;  /* 0x000000000243723e */ /* 0x000fe20004806003 */
[C---:B------:R-:W-:Y:S01]  /*bd20*/  FFMA R46, R73.reuse, R119, R46 ;  /* 0x00000077492e7223 */ /* 0x040fe2000000002e */
[----:B------:R-:W-:Y:S01]  /*bd30*/  F2FP.F16.E5M2.UNPACK_B R154, R154.H1 ;  /* 0x0000009aff9a723e */ /* 0x000fe200030004ff */
[--C-:B------:R-:W-:Y:S02]  /*bd40*/  HADD2.F32 R124, -RZ, R153.reuse.H0_H0 ;  /* 0x20000099ff7c7230 */ /* 0x100fe40000004100 */
[C---:B------:R-:W-:Y:S01]  /*bd50*/  FFMA R47, R73.reuse, R120, R47 ;  /* 0x00000078492f7223 */ /* 0x040fe2000000002f */
[----:B------:R1:W-:Y:S01]  /*bd60*/  STS.128 [R137+UR44+0xa200], R64 ;  /* 0x00a2004089007988 */ /* 0x0003e20008000c2c */
[----:B------:R-:W-:Y:S02]  /*bd70*/  HADD2.F32 R125, -RZ, R153.H1_H1 ;  /* 0x30000099ff7d7230 */ /* 0x000fe40000004100 */
[C---:B------:R-:W-:Y:S01]  /*bd80*/  FFMA R48, R73.reuse, R121, R48 ;  /* 0x0000007949307223 */ /* 0x040fe20000000030 */
[C---:B------:R-:W-:Y:S01]  /*bd90*/  FFMA R49, R73.reuse, R122, R49 ;  /* 0x0000007a49317223 */ /* 0x040fe20000000031 */
[----:B------:R-:W-:Y:S01]  /*bda0*/  F2FP.F16.E5M2.UNPACK_B R155, R155.H1 ;  /* 0x0000009bff9b723e */ /* 0x000fe200030004ff */
[C---:B------:R-:W-:Y:S01]  /*bdb0*/  FFMA R50, R73.reuse, R123, R50 ;  /* 0x0000007b49327223 */ /* 0x040fe20000000032 */
[----:B------:R-:W-:Y:S01]  /*bdc0*/  FMUL R54, R70, R61 ;  /* 0x0000003d46367220 */ /* 0x000fe20000400000 */
[--C-:B------:R-:W-:Y:S01]  /*bdd0*/  HADD2.F32 R128, -RZ, R154.reuse.H0_H0 ;  /* 0x2000009aff807230 */ /* 0x100fe20000004100 */
[----:B------:R1:W-:Y:S01]  /*bde0*/  STS.128 [R178+0xa010], R16 ;  /* 0x00a01010b2007388 */ /* 0x0003e20000000c00 */
[----:B------:R-:W-:Y:S01]  /*bdf0*/  F2FP.SATFINITE.E5M2.F32.PACK_AB_MERGE_C R35, R36, R35, RZ ;  /* 0x000000232423723e */ /* 0x000fe200048060ff */
[C---:B------:R-:W-:Y:S01]  /*be00*/  FFMA R51, R73.reuse, R124, R51 ;  /* 0x0000007c49337223 */ /* 0x040fe20000000033 */
[----:B------:R-:W-:Y:S01]  /*be10*/  F2FP.SATFINITE.E5M2.F32.PACK_AB_MERGE_C R39, R40, R39, RZ ;  /* 0x000000272827723e */ /* 0x000fe200048060ff */
[----:B------:R-:W-:Y:S02]  /*be20*/  HADD2.F32 R129, -RZ, R154.H1_H1 ;  /* 0x3000009aff817230 */ /* 0x000fe40000004100 */
[C---:B------:R-:W-:Y:S01]  /*be30*/  FMUL R55, R70.reuse, R62 ;  /* 0x0000003e46377220 */ /* 0x040fe20000400000 */
[C---:B------:R-:W-:Y:S01]  /*be40*/  FFMA R52, R73.reuse, R125, R52 ;  /* 0x0000007d49347223 */ /* 0x040fe20000000034 */
[----:B------:R-:W-:Y:S01]  /*be50*/  FMUL R56, R70, R63 ;  /* 0x0000003f46387220 */ /* 0x000fe20000400000 */
[C---:B------:R-:W-:Y:S01]  /*be60*/  FFMA R53, R73.reuse, R126, R53 ;  /* 0x0000007e49357223 */ /* 0x040fe20000000035 */
[C---:B------:R-:W-:Y:S01]  /*be70*/  FFMA R54, R73.reuse, R127, R54 ;  /* 0x0000007f49367223 */ /* 0x040fe20000000036 */
[--C-:B------:R-:W-:Y:S02]  /*be80*/  HADD2.F32 R74, -RZ, R155.reuse.H0_H0 ;  /* 0x2000009bff4a7230 */ /* 0x100fe40000004100 */
[C---:B------:R-:W-:Y:S01]  /*be90*/  FFMA R55, R73.reuse, R128, R55 ;  /* 0x0000008049377223 */ /* 0x040fe20000000037 */
[----:B------:R-:W-:Y:S02]  /*bea0*/  HADD2.F32 R131, -RZ, R155.H1_H1 ;  /* 0x3000009bff837230 */ /* 0x000fe40000004100 */
[C---:B------:R-:W-:Y:S01]  /*beb0*/  FFMA R56, R73.reuse, R129, R56 ;  /* 0x0000008149387223 */ /* 0x040fe20000000038 */
[----:B------:R-:W-:Y:S01]  /*bec0*/  F2FP.SATFINITE.E5M2.F32.PACK_AB_MERGE_C R43, R44, R43, RZ ;  /* 0x0000002b2c2b723e */ /* 0x000fe200048060ff */
[C---:B------:R-:W-:Y:S01]  /*bed0*/  FFMA R57, R73.reuse, R72, R57 ;  /* 0x0000004849397223 */ /* 0x040fe20000000039 */
[C---:B------:R-:W-:Y:S01]  /*bee0*/  FFMA R58, R73.reuse, R75, R58 ;  /* 0x0000004b493a7223 */ /* 0x040fe2000000003a */
[C---:B------:R-:W-:Y:S01]  /*bef0*/  FFMA R59, R73.reuse, R74, R59 ;  /* 0x0000004a493b7223 */ /* 0x040fe2000000003b */
[----:B------:R-:W-:Y:S01]  /*bf00*/  F2FP.SATFINITE.E5M2.F32.PACK_AB_MERGE_C R33, R34, R33, R35 ;  /* 0x000000212221723e */ /* 0x000fe20004806023 */
[----:B------:R-:W-:Y:S01]  /*bf10*/  FFMA R60, R73, R131, R60 ;  /* 0x00000083493c7223 */ /* 0x000fe2000000003c */
[----:B------:R-:W-:Y:S02]  /*bf20*/  F2FP.SATFINITE.E5M2.F32.PACK_AB_MERGE_C R32, R30, R29, R32 ;  /* 0x0000001d1e20723e */ /* 0x000fe40004806020 */
        /* <DEDUP_REMOVED lines=11> */
[----:B------:R-:W-:Y:S03]  /*bfe0*/  IADD3 R68, PT, PT, R68, 0x1, RZ ;  /* 0x0000000144447810 */ /* 0x000fe60007ffe0ff */
        /* <DEDUP_REMOVED lines=18> */
.L_x_150:
[----:B------:R-:W-:Y:S05]  /*c110*/  BSYNC.RECONVERGENT B0 ;  /* 0x0000000000007941 */ /* 0x000fea0003800200 */
.L_x_149:
[----:B------:R-:W-:Y:S01]  /*c120*/  R2UR UR5, R160 ;  /* 0x00000000a00572ca */ /* 0x000fe200000e0000 */
[----:B------:R-:W-:Y:S01]  /*c130*/  BAR.SYNC.DEFER_BLOCKING 0x1, 0x80 ;  /* 0x0042000000007b1d */ /* 0x000fe20000010000 */
[----:B------:R-:W-:Y:S01]  /*c140*/  R2UR UR4, R161 ;  /* 0x00000000a10472ca */ /* 0x000fe200000e0000 */
[----:B------:R-:W-:Y:S01]  /*c150*/  UISETP.NE.AND UP0, UPT, UR46, URZ, UPT ;  /* 0x000000ff2e00728c */ /* 0x000fe2000bf05270 */
[----:B------:R-:W-:Y:S02]  /*c160*/  ISETP.NE.AND P0, PT, R164, 0x2, PT ;  /* 0x00000002a400780c */ /* 0x000fe40003f05270 */
[----:B------:R-:W-:Y:S02]  /*c170*/  ISETP.NE.AND P1, PT, R68, 0x2, PT ;  /* 0x000000024400780c */ /* 0x000fe40003f25270 */
[----:B------:R-:W-:Y:S02]  /*c180*/  SEL R0, RZ, 0x1, P0 ;  /* 0x00000001ff007807 */ /* 0x000fe40000000000 */
[----:B------:R-:W-:Y:S02]  /*c190*/  SEL R3, RZ, 0x1, P1 ;  /* 0x00000001ff037807 */ /* 0x000fe40000800000 */
[----:B------:R-:W-:Y:S01]  /*c1a0*/  LOP3.LUT R169, R169, R0, RZ, 0x3c, !PT ;  /* 0x00000000a9a97212 */ /* 0x000fe200078e3cff */
[----:B------:R-:W-:Y:S01]  /*c1b0*/  UIADD3 UR30, UPT, UPT, UR37, UR5, URZ ;  /* 0x00000005251e7290 */ /* 0x000fe2000fffe0ff */
[----:B------:R-:W-:Y:S01]  /*c1c0*/  LOP3.LUT R170, R170, R3, RZ, 0x3c, !PT ;  /* 0x00000003aaaa7212 */ /* 0x000fe200078e3cff */
[----:B------:R-:W-:Y:S01]  /*c1d0*/  UIADD3 UR31, UPT, UPT, UR38, UR4, URZ ;  /* 0x00000004261f7290 */ /* 0x000fe2000fffe0ff */
[----:B------:R-:W-:Y:S02]  /*c1e0*/  SEL R164, R164, RZ, P0 ;  /* 0x000000ffa4a47207 */ /* 0x000fe40000000000 */
[----:B------:R-:W-:Y:S01]  /*c1f0*/  SEL R68, R68, RZ, P1 ;  /* 0x000000ff44447207 */ /* 0x000fe20000800000 */
[----:B------:R-:W-:Y:S01]  /*c200*/  UMOV UR36, UR59 ;  /* 0x0000003b00247c82 */ /* 0x000fe20008000000 */
[----:B------:R-:W-:Y:S07]  /*c210*/  BRA.U UP0, `(.L_x_151) ;  /* 0xffffff9900787547 */ /* 0x000fee000b83ffff */
[----:B------:R-:W-:Y:S05]  /*c220*/  EXIT ;  /* 0x000000000000794d */ /* 0x000fea0003800000 */
.L_x_25:
[----:B--2---:R2:W3:Y:S02]  /*c230*/  SYNCS.PHASECHK.TRANS64.TRYWAIT P0, [R3+URZ+0x150], R2 ;  /* 0x00015002030075a7 */ /* 0x0044e400080011ff */
[----:B---3--:R-:W-:Y:S05]  /*c240*/  @!P0 NANOSLEEP.SYNCS 0x989680 ;  /* 0x009896800000895d */ /* 0x008fea0003900000 */
[----:B------:R-:W3:Y:S02]  /*c250*/  @!P0 SYNCS.PHASECHK.TRANS64 P0, [R3+URZ+0x150], R2 ;  /* 0x00015002030085a7 */ /* 0x000ee400080010ff */
[----:B---3--:R-:W-:Y:S05]  /*c260*/  @!P0 BRA `(.L_x_25) ;  /* 0xfffffffc00f08947 */ /* 0x008fea000383ffff */
[----:B------:R-:W-:Y:S05]  /*c270*/  BRA `(.L_x_152) ;  /* 0xffffff5800407947 */ /* 0x000fea000383ffff */
.L_x_28:
[----:B-1----:R-:W-:-:S07]  /*c280*/  MOV R0, UR33 ;  /* 0x0000002100007c02 */ /* 0x002fce0008000f00 */
.L_x_153:
[----:B-1----:R1:W2:Y:S02]  /*c290*/  SYNCS.PHASECHK.TRANS64.TRYWAIT P0, [R0+URZ+0x58], R3 ;  /* 0x00005803000075a7 */ /* 0x0022a400080011ff */
[----:B--2---:R-:W-:Y:S05]  /*c2a0*/  @!P0 NANOSLEEP.SYNCS 0x989680 ;  /* 0x009896800000895d */ /* 0x004fea0003900000 */
[----:B------:R-:W2:Y:S02]  /*c2b0*/  @!P0 SYNCS.PHASECHK.TRANS64 P0, [R0+URZ+0x58], R3 ;  /* 0x00005803000085a7 */ /* 0x000ea400080010ff */
[----:B--2---:R-:W-:Y:S05]  /*c2c0*/  @!P0 BRA `(.L_x_153) ;  /* 0xfffffffc00f08947 */ /* 0x004fea000383ffff */
[----:B------:R-:W-:Y:S05]  /*c2d0*/  BRA `(.L_x_27) ;  /* 0xffffff5800947947 */ /* 0x000fea000383ffff */
.L_x_35:
[----:B-1----:R-:W-:-:S07]  /*c2e0*/  MOV R0, UR17 ;  /* 0x0000001100007c02 */ /* 0x002fce0008000f00 */
.L_x_154:
[----:B-1----:R1:W2:Y:S02]  /*c2f0*/  SYNCS.PHASECHK.TRANS64.TRYWAIT P0, [R0+URZ+0x58], R3 ;  /* 0x00005803000075a7 */ /* 0x0022a400080011ff */
[----:B--2---:R-:W-:Y:S05]  /*c300*/  @!P0 NANOSLEEP.SYNCS 0x989680 ;  /* 0x009896800000895d */ /* 0x004fea0003900000 */
[----:B------:R-:W2:Y:S02]  /*c310*/  @!P0 SYNCS.PHASECHK.TRANS64 P0, [R0+URZ+0x58], R3 ;  /* 0x00005803000085a7 */ /* 0x000ea400080010ff */
[----:B--2---:R-:W-:Y:S05]  /*c320*/  @!P0 BRA `(.L_x_154) ;  /* 0xfffffffc00f08947 */ /* 0x004fea000383ffff */
[----:B------:R-:W-:Y:S05]  /*c330*/  BRA `(.L_x_34) ;  /* 0xffffff5c00547947 */ /* 0x000fea000383ffff */
.L_x_40:
[----:B-1----:R1:W2:Y:S02]  /*c340*/  SYNCS.PHASECHK.TRANS64.TRYWAIT P0, [R3+URZ+0x100], R0 ;  /* 0x00010000030075a7 */ /* 0x0022a400080011ff */
[----:B--2---:R-:W-:Y:S05]  /*c350*/  @!P0 NANOSLEEP.SYNCS 0x989680 ;  /* 0x009896800000895d */ /* 0x004fea0003900000 */
[----:B------:R-:W2:Y:S02]  /*c360*/  @!P0 SYNCS.PHASECHK.TRANS64 P0, [R3+URZ+0x100], R0 ;  /* 0x00010000030085a7 */ /* 0x000ea400080010ff */
[----:B--2---:R-:W-:Y:S05]  /*c370*/  @!P0 BRA `(.L_x_40) ;  /* 0xfffffffc00f08947 */ /* 0x004fea000383ffff */
[----:B------:R-:W-:Y:S05]  /*c380*/  BRA `(.L_x_155) ;  /* 0xffffff5c00fc7947 */ /* 0x000fea000383ffff */
.L_x_44:
[----:B-1----:R-:W-:-:S07]  /*c390*/  MOV R0, UR4 ;  /* 0x0000000400007c02 */ /* 0x002fce0008000f00 */
.L_x_156:
[----:B-1----:R1:W2:Y:S02]  /*c3a0*/  SYNCS.PHASECHK.TRANS64.TRYWAIT P0, [R0+URZ], R3 ;  /* 0x00000003000075a7 */ /* 0x0022a400080011ff */
[----:B--2---:R-:W-:Y:S05]  /*c3b0*/  @!P0 NANOSLEEP.SYNCS 0x989680 ;  /* 0x009896800000895d */ /* 0x004fea0003900000 */
[----:B------:R-:W2:Y:S02]  /*c3c0*/  @!P0 SYNCS.PHASECHK.TRANS64 P0, [R0+URZ], R3 ;  /* 0x00000003000085a7 */ /* 0x000ea400080010ff */
[----:B--2---:R-:W-:Y:S05]  /*c3d0*/  @!P0 BRA `(.L_x_156) ;  /* 0xfffffffc00f08947 */ /* 0x004fea000383ffff */
[----:B------:R-:W-:Y:S05]  /*c3e0*/  BRA `(.L_x_157) ;  /* 0xffffff6400a87947 */ /* 0x000fea000383ffff */
.L_x_45:
[----:B------:R-:W-:-:S07]  /*c3f0*/  MOV R0, UR5 ;  /* 0x0000000500007c02 */ /* 0x000fce0008000f00 */
.L_x_158:
[----:B-1----:R1:W2:Y:S02]  /*c400*/  SYNCS.PHASECHK.TRANS64.TRYWAIT P0, [R0+URZ], R3 ;  /* 0x00000003000075a7 */ /* 0x0022a400080011ff */
[----:B--2---:R-:W-:Y:S05]  /*c410*/  @!P0 NANOSLEEP.SYNCS 0x989680 ;  /* 0x009896800000895d */ /* 0x004fea0003900000 */
[----:B------:R-:W2:Y:S02]  /*c420*/  @!P0 SYNCS.PHASECHK.TRANS64 P0, [R0+URZ], R3 ;  /* 0x00000003000085a7 */ /* 0x000ea400080010ff */
[----:B--2---:R-:W-:Y:S05]  /*c430*/  @!P0 BRA `(.L_x_158) ;  /* 0xfffffffc00f08947 */ /* 0x004fea000383ffff */
[----:B------:R-:W-:Y:S05]  /*c440*/  BRA `(.L_x_159) ;  /* 0xffffff6400b47947 */ /* 0x000fea000383ffff */
.L_x_46:
[----:B------:R-:W-:-:S07]  /*c450*/  MOV R0, UR5 ;  /* 0x0000000500007c02 */ /* 0x000fce0008000f00 */
.L_x_160:
[----:B-1----:R1:W2:Y:S02]  /*c460*/  SYNCS.PHASECHK.TRANS64.TRYWAIT P0, [R0+URZ], R3 ;  /* 0x00000003000075a7 */ /* 0x0022a400080011ff */
[----:B--2---:R-:W-:Y:S05]  /*c470*/  @!P0 NANOSLEEP.SYNCS 0x989680 ;  /* 0x009896800000895d */ /* 0x004fea0003900000 */
[----:B------:R-:W2:Y:S02]  /*c480*/  @!P0 SYNCS.PHASECHK.TRANS64 P0, [R0+URZ], R3 ;  /* 0x00000003000085a7 */ /* 0x000ea400080010ff */
[----:B--2---:R-:W-:Y:S05]  /*c490*/  @!P0 BRA `(.L_x_160) ;  /* 0xfffffffc00f08947 */ /* 0x004fea000383ffff */
[----:B------:R-:W-:Y:S05]  /*c4a0*/  BRA `(.L_x_161) ;  /* 0xffffff6400c07947 */ /* 0x000fea000383ffff */
.L_x_47:
[----:B------:R-:W-:-:S07]  /*c4b0*/  MOV R0, UR5 ;  /* 0x0000000500007c02 */ /* 0x000fce0008000f00 */
.L_x_162:
[----:B-1----:R1:W2:Y:S02]  /*c4c0*/  SYNCS.PHASECHK.TRANS64.TRYWAIT P0, [R0+URZ], R3 ;  /* 0x00000003000075a7 */ /* 0x0022a400080011ff */
[----:B--2---:R-:W-:Y:S05]  /*c4d0*/  @!P0 NANOSLEEP.SYNCS 0x989680 ;  /* 0x009896800000895d */ /* 0x004fea0003900000 */
[----:B------:R-:W2:Y:S02]  /*c4e0*/  @!P0 SYNCS.PHASECHK.TRANS64 P0, [R0+URZ], R3 ;  /* 0x00000003000085a7 */ /* 0x000ea400080010ff */
[----:B--2---:R-:W-:Y:S05]  /*c4f0*/  @!P0 BRA `(.L_x_162) ;  /* 0xfffffffc00f08947 */ /* 0x004fea000383ffff */
[----:B------:R-:W-:Y:S05]  /*c500*/  BRA `(.L_x_163) ;  /* 0xffffff6400cc7947 */ /* 0x000fea000383ffff */
.L_x_48:
[----:B------:R-:W-:-:S07]  /*c510*/  MOV R0, UR5 ;  /* 0x0000000500007c02 */ /* 0x000fce0008000f00 */
.L_x_164:
[----:B-1----:R1:W2:Y:S02]  /*c520*/  SYNCS.PHASECHK.TRANS64.TRYWAIT P0, [R0+URZ], R3 ;  /* 0x00000003000075a7 */ /* 0x0022a400080011ff */
[----:B--2---:R-:W-:Y:S05]  /*c530*/  @!P0 NANOSLEEP.SYNCS 0x989680 ;  /* 0x009896800000895d */ /* 0x004fea0003900000 */
[----:B------:R-:W2:Y:S02]  /*c540*/  @!P0 SYNCS.PHASECHK.TRANS64 P0, [R0+URZ], R3 ;  /* 0x00000003000085a7 */ /* 0x000ea400080010ff */
[----:B--2---:R-:W-:Y:S05]  /*c550*/  @!P0 BRA `(.L_x_164) ;  /* 0xfffffffc00f08947 */ /* 0x004fea000383ffff */
[----:B------:R-:W-:Y:S05]  /*c560*/  BRA `(.L_x_165) ;  /* 0xffffff6400d87947 */ /* 0x000fea000383ffff */
.L_x_49:
[----:B------:R-:W-:-:S07]  /*c570*/  MOV R0, UR5 ;  /* 0x0000000500007c02 */ /* 0x000fce0008000f00 */
.L_x_166:
[----:B-1----:R1:W2:Y:S02]  /*c580*/  SYNCS.PHASECHK.TRANS64.TRYWAIT P0, [R0+URZ], R3 ;  /* 0x00000003000075a7 */ /* 0x0022a400080011ff */
[----:B--2---:R-:W-:Y:S05]  /*c590*/  @!P0 NANOSLEEP.SYNCS 0x989680 ;  /* 0x009896800000895d */ /* 0x004fea0003900000 */
[----:B------:R-:W2:Y:S02]  /*c5a0*/  @!P0 SYNCS.PHASECHK.TRANS64 P0, [R0+URZ], R3 ;  /* 0x00000003000085a7 */ /* 0x000ea400080010ff */
[----:B--2---:R-:W-:Y:S05]  /*c5b0*/  @!P0 BRA `(.L_x_166) ;  /* 0xfffffffc00f08947 */ /* 0x004fea000383ffff */
[----:B------:R-:W-:Y:S05]  /*c5c0*/  BRA `(.L_x_167) ;  /* 0xffffff6400e47947 */ /* 0x000fea000383ffff */
.L_x_50:
[----:B------:R-:W-:-:S07]  /*c5d0*/  MOV R0, UR5 ;  /* 0x0000000500007c02 */ /* 0x000fce0008000f00 */
.L_x_168:
[----:B-1----:R1:W2:Y:S02]  /*c5e0*/  SYNCS.PHASECHK.TRANS64.TRYWAIT P0, [R0+URZ], R3 ;  /* 0x00000003000075a7 */ /* 0x0022a400080011ff */
[----:B--2---:R-:W-:Y:S05]  /*c5f0*/  @!P0 NANOSLEEP.SYNCS 0x989680 ;  /* 0x009896800000895d */ /* 0x004fea0003900000 */
[----:B------:R-:W2:Y:S02]  /*c600*/  @!P0 SYNCS.PHASECHK.TRANS64 P0, [R0+URZ], R3 ;  /* 0x00000003000085a7 */ /* 0x000ea400080010ff */
[----:B--2---:R-:W-:Y:S05]  /*c610*/  @!P0 BRA `(.L_x_168) ;  /* 0xfffffffc00f08947 */ /* 0x004fea000383ffff */
[----:B------:R-:W-:Y:S05]  /*c620*/  BRA `(.L_x_169) ;  /* 0xffffff6400f07947 */ /* 0x000fea000383ffff */
.L_x_51:
[----:B------:R-:W-:-:S07]  /*c630*/  MOV R0, UR5 ;  /* 0x0000000500007c02 */ /* 0x000fce0008000f00 */
.L_x_170:
[----:B-1----:R1:W2:Y:S02]  /*c640*/  SYNCS.PHASECHK.TRANS64.TRYWAIT P0, [R0+URZ], R3 ;  /* 0x00000003000075a7 */ /* 0x0022a400080011ff */
[----:B--2---:R-:W-:Y:S05]  /*c650*/  @!P0 NANOSLEEP.SYNCS 0x989680 ;  /* 0x009896800000895d */ /* 0x004fea0003900000 */
[----:B------:R-:W2:Y:S02]  /*c660*/  @!P0 SYNCS.PHASECHK.TRANS64 P0, [R0+URZ], R3 ;  /* 0x00000003000085a7 */ /* 0x000ea400080010ff */
[----:B--2---:R-:W-:Y:S05]  /*c670*/  @!P0 BRA `(.L_x_170) ;  /* 0xfffffffc00f08947 */ /* 0x004fea000383ffff */
[----:B------:R-:W-:Y:S05]  /*c680*/  BRA `(.L_x_171) ;  /* 0xffffff6400fc7947 */ /* 0x000fea000383ffff */
.L_x_52:
[----:B------:R-:W-:-:S07]  /*c690*/  MOV R0, UR5 ;  /* 0x0000000500007c02 */ /* 0x000fce0008000f00 */
.L_x_172:
[----:B-1----:R1:W2:Y:S02]  /*c6a0*/  SYNCS.PHASECHK.TRANS64.TRYWAIT P0, [R0+URZ], R3 ;  /* 0x00000003000075a7 */ /* 0x0022a400080011ff */
[----:B--2---:R-:W-:Y:S05]  /*c6b0*/  @!P0 NANOSLEEP.SYNCS 0x989680 ;  /* 0x009896800000895d */ /* 0x004fea0003900000 */
[----:B------:R-:W2:Y:S02]  /*c6c0*/  @!P0 SYNCS.PHASECHK.TRANS64 P0, [R0+URZ], R3 ;  /* 0x00000003000085a7 */ /* 0x000ea400080010ff */
[----:B--2---:R-:W-:Y:S05]  /*c6d0*/  @!P0 BRA `(.L_x_172) ;  /* 0xfffffffc00f08947 */ /* 0x004fea000383ffff */
[----:B------:R-:W-:Y:S05]  /*c6e0*/  BRA `(.L_x_173) ;  /* 0xffffff6800087947 */ /* 0x000fea000383ffff */
.L_x_53:
[----:B------:R-:W-:-:S07]  /*c6f0*/  MOV R0, UR5 ;  /* 0x0000000500007c02 */ /* 0x000fce0008000f00 */
.L_x_174:
[----:B-1----:R1:W2:Y:S02]  /*c700*/  SYNCS.PHASECHK.TRANS64.TRYWAIT P0, [R0+URZ], R3 ;  /* 0x00000003000075a7 */ /* 0x0022a400080011ff */
[----:B--2---:R-:W-:Y:S05]  /*c710*/  @!P0 NANOSLEEP.SYNCS 0x989680 ;  /* 0x009896800000895d */ /* 0x004fea0003900000 */
[----:B------:R-:W2:Y:S02]  /*c720*/  @!P0 SYNCS.PHASECHK.TRANS64 P0, [R0+URZ], R3 ;  /* 0x00000003000085a7 */ /* 0x000ea400080010ff */
[----:B--2---:R-:W-:Y:S05]  /*c730*/  @!P0 BRA `(.L_x_174) ;  /* 0xfffffffc00f08947 */ /* 0x004fea000383ffff */
[----:B------:R-:W-:Y:S05]  /*c740*/  BRA `(.L_x_175) ;  /* 0xffffff6800147947 */ /* 0x000fea000383ffff */
.L_x_56:
[----:B--2---:R2:W3:Y:S02]  /*c750*/  SYNCS.PHASECHK.TRANS64.TRYWAIT P0, [R0+URZ+0x140], R5 ;  /* 0x00014005000075a7 */ /* 0x0044e400080011ff */
[----:B---3--:R-:W-:Y:S05]  /*c760*/  @!P0 NANOSLEEP.SYNCS 0x989680 ;  /* 0x009896800000895d */ /* 0x008fea0003900000 */
[----:B------:R-:W3:Y:S02]  /*c770*/  @!P0 SYNCS.PHASECHK.TRANS64 P0, [R0+URZ+0x140], R5 ;  /* 0x00014005000085a7 */ /* 0x000ee400080010ff */
[----:B---3--:R-:W-:Y:S05]  /*c780*/  @!P0 BRA `(.L_x_56) ;  /* 0xfffffffc00f08947 */ /* 0x008fea000383ffff */
[----:B------:R-:W-:Y:S05]  /*c790*/  BRA `(.L_x_176) ;  /* 0xffffff6800707947 */ /* 0x000fea000383ffff */
.L_x_57:
[----:B------:R-:W-:-:S07]  /*c7a0*/  MOV R0, UR4 ;  /* 0x0000000400007c02 */ /* 0x000fce0008000f00 */
.L_x_177:
[----:B--2---:R2:W3:Y:S02]  /*c7b0*/  SYNCS.PHASECHK.TRANS64.TRYWAIT P0, [R0+URZ+0x110], R7 ;  /* 0x00011007000075a7 */ /* 0x0044e400080011ff */
[----:B---3--:R-:W-:Y:S05]  /*c7c0*/  @!P0 NANOSLEEP.SYNCS 0x989680 ;  /* 0x009896800000895d */ /* 0x008fea0003900000 */
[----:B------:R-:W3:Y:S02]  /*c7d0*/  @!P0 SYNCS.PHASECHK.TRANS64 P0, [R0+URZ+0x110], R7 ;  /* 0x00011007000085a7 */ /* 0x000ee400080010ff */
[----:B---3--:R-:W-:Y:S05]  /*c7e0*/  @!P0 BRA `(.L_x_177) ;  /* 0xfffffffc00f08947 */ /* 0x008fea000383ffff */
[----:B------:R-:W-:Y:S05]  /*c7f0*/  BRA `(.L_x_178) ;  /* 0xffffff6800807947 */ /* 0x000fea000383ffff */
.L_x_58:
[----:B--2---:R2:W3:Y:S02]  /*c800*/  SYNCS.PHASECHK.TRANS64.TRYWAIT P1, [R0+URZ+0x100], R5 ;  /* 0x00010005000075a7 */ /* 0x0044e400080211ff */
[----:B---3--:R-:W-:Y:S05]  /*c810*/  @!P1 NANOSLEEP.SYNCS 0x989680 ;  /* 0x009896800000995d */ /* 0x008fea0003900000 */
[----:B------:R-:W3:Y:S02]  /*c820*/  @!P1 SYNCS.PHASECHK.TRANS64 P1, [R0+URZ+0x100], R5 ;  /* 0x00010005000095a7 */ /* 0x000ee400080210ff */
[----:B---3--:R-:W-:Y:S05]  /*c830*/  @!P1 BRA `(.L_x_58) ;  /* 0xfffffffc00f09947 */ /* 0x008fea000383ffff */
[----:B------:R-:W-:Y:S05]  /*c840*/  BRA `(.L_x_179) ;  /* 0xffffff6800b07947 */ /* 0x000fea000383ffff */
.L_x_61:
[----:B------:R-:W-:-:S07]  /*c850*/  MOV R0, UR4 ;  /* 0x0000000400007c02 */ /* 0x000fce0008000f00 */
.L_x_180:
[----:B--2---:R2:W3:Y:S02]  /*c860*/  SYNCS.PHASECHK.TRANS64.TRYWAIT P0, [R0+URZ+0x110], R3 ;  /* 0x00011003000075a7 */ /* 0x0044e400080011ff */
[----:B---3--:R-:W-:Y:S05]  /*c870*/  @!P0 NANOSLEEP.SYNCS 0x989680 ;  /* 0x009896800000895d */ /* 0x008fea0003900000 */
[----:B------:R-:W3:Y:S02]  /*c880*/  @!P0 SYNCS.PHASECHK.TRANS64 P0, [R0+URZ+0x110], R3 ;  /* 0x00011003000085a7 */ /* 0x000ee400080010ff */
[----:B---3--:R-:W-:Y:S05]  /*c890*/  @!P0 BRA `(.L_x_180) ;  /* 0xfffffffc00f08947 */ /* 0x008fea000383ffff */
[----:B------:R-:W-:Y:S05]  /*c8a0*/  BRA `(.L_x_60) ;  /* 0xffffff6c00047947 */ /* 0x000fea000383ffff */
.L_x_70:
[----:B--2---:R-:W-:-:S04]  /*c8b0*/  MOV R5, UR5 ;  /* 0x0000000500057c02 */ /* 0x004fc80008000f00 */
[----:B------:R2:W3:Y:S03]  /*c8c0*/  SYNCS.PHASECHK.TRANS64.TRYWAIT P0, [R5+URZ+0x8], R6 ;  /* 0x00000806050075a7 */ /* 0x0004e600080011ff */
[----:B---3--:R-:W-:Y:S05]  /*c8d0*/  @!P0 NANOSLEEP.SYNCS 0x989680 ;  /* 0x009896800000895d */ /* 0x008fea0003900000 */
[----:B------:R-:W3:Y:S02]  /*c8e0*/  @!P0 SYNCS.PHASECHK.TRANS64 P0, [R5+URZ+0x8], R6 ;  /* 0x00000806050085a7 */ /* 0x000ee400080010ff */
[----:B---3--:R-:W-:Y:S05]  /*c8f0*/  @!P0 BRA `(.L_x_70) ;  /* 0xfffffffc00ec8947 */ /* 0x008fea000383ffff */
[----:B------:R-:W-:Y:S05]  /*c900*/  BRA `(.L_x_69) ;  /* 0xffffff6c00b87947 */ /* 0x000fea000383ffff */
.L_x_72:
[----:B------:R-:W-:Y:S01]  /*c910*/  BSSY B0, `(.L_x_181) ;  /* 0x0000006000007945 */ /* 0x000fe20003800000 */
[----:B------:R-:W-:-:S07]  /*c920*/  MOV R15, 0xffffffff ;  /* 0xffffffff000f7802 */ /* 0x000fce0000000f00 */
[----:B-12--5:R-:W-:Y:S05]  /*c930*/  WARPSYNC.COLLECTIVE R15, `(.L_x_182) ;  /* 0x000000000f0c7348 */ /* 0x026fea0003c00000 */
[----:B------:R-:W-:Y:S02]  /*c940*/  ELECT P6, UR79, PT ;  /* 0x00000000004f782f */ /* 0x000fe400038c0000 */
[----:B------:R-:W-:Y:S01]  /*c950*/  MOV R14, UR79 ;  /* 0x0000004f000e7c02 */ /* 0x000fe20008000f00 */
[----:B-12--5:R-:W-:Y:S10]  /*c960*/  ENDCOLLECTIVE ;  /* 0x000000000000791b */ /* 0x026ff40003800000 */
.L_x_182:
[----:B------:R-:W-:Y:S05]  /*c970*/  BSYNC B0 ;  /* 0x0000000000007941 */ /* 0x000fea0003800000 */
.L_x_181:
[----:B------:R-:W-:Y:S01]  /*c980*/  PLOP3.LUT P0, PT, P6, PT, PT, 0x80, 0x8 ;  /* 0x000000000008781c */ /* 0x000fe2000370f070 */
[----:B------:R-:W-:-:S12]  /*c990*/  BRA `(.L_x_183) ;  /* 0xffffff6c00e47947 */ /* 0x000fd8000383ffff */
.L_x_74:
[----:B--2---:R-:W-:-:S04]  /*c9a0*/  MOV R3, UR5 ;  /* 0x0000000500037c02 */ /* 0x004fc80008000f00 */
[----:B------:R2:W3:Y:S03]  /*c9b0*/  SYNCS.PHASECHK.TRANS64.TRYWAIT P0, [R3+URZ+0x8], R4 ;  /* 0x00000804030075a7 */ /* 0x0004e600080011ff */
[----:B---3--:R-:W-:Y:S05]  /*c9c0*/  @!P0 NANOSLEEP.SYNCS 0x989680 ;  /* 0x009896800000895d */ /* 0x008fea0003900000 */
[----:B------:R-:W3:Y:S02]  /*c9d0*/  @!P0 SYNCS.PHASECHK.TRANS64 P0, [R3+URZ+0x8], R4 ;  /* 0x00000804030085a7 */ /* 0x000ee400080010ff */
[----:B---3--:R-:W-:Y:S05]  /*c9e0*/  @!P0 BRA `(.L_x_74) ;  /* 0xfffffffc00ec8947 */ /* 0x008fea000383ffff */
[----:B------:R-:W-:Y:S05]  /*c9f0*/  BRA `(.L_x_73) ;  /* 0xffffff6c00e87947 */ /* 0x000fea000383ffff */
.L_x_75:
[----:B-1----:R1:W2:Y:S02]  /*ca00*/  SYNCS.PHASECHK.TRANS64.TRYWAIT P0, [R0+URZ+0x100], R5 ;  /* 0x00010005000075a7 */ /* 0x0022a400080011ff */
[----:B--2---:R-:W-:Y:S05]  /*ca10*/  @!P0 NANOSLEEP.SYNCS 0x989680 ;  /* 0x009896800000895d */ /* 0x004fea0003900000 */
[----:B------:R-:W2:Y:S02]  /*ca20*/  @!P0 SYNCS.PHASECHK.TRANS64 P0, [R0+URZ+0x100], R5 ;  /* 0x00010005000085a7 */ /* 0x000ea400080010ff */
[----:B--2---:R-:W-:Y:S05]  /*ca30*/  @!P0 BRA `(.L_x_75) ;  /* 0xfffffffc00f08947 */ /* 0x004fea000383ffff */
[----:B------:R-:W-:Y:S05]  /*ca40*/  BRA `(.L_x_184) ;  /* 0xffffff7000c47947 */ /* 0x000fea000383ffff */
.L_x_77:
[----:B------:R-:W-:-:S07]  /*ca50*/  MOV R0, UR23 ;  /* 0x0000001700007c02 */ /* 0x000fce0008000f00 */
.L_x_185:
[----:B-1----:R1:W2:Y:S02]  /*ca60*/  SYNCS.PHASECHK.TRANS64.TRYWAIT P0, [R0+URZ+0x130], R5 ;  /* 0x00013005000075a7 */ /* 0x0022a400080011ff */
[----:B--2---:R-:W-:Y:S05]  /*ca70*/  @!P0 NANOSLEEP.SYNCS 0x989680 ;  /* 0x009896800000895d */ /* 0x004fea0003900000 */
[----:B------:R-:W2:Y:S02]  /*ca80*/  @!P0 SYNCS.PHASECHK.TRANS64 P0, [R0+URZ+0x130], R5 ;  /* 0x00013005000085a7 */ /* 0x000ea400080010ff */
[----:B--2---:R-:W-:Y:S05]  /*ca90*/  @!P0 BRA `(.L_x_185) ;  /* 0xfffffffc00f08947 */ /* 0x004fea000383ffff */
[----:B------:R-:W-:Y:S05]  /*caa0*/  BRA `(.L_x_186) ;  /* 0xffffff7400107947 */ /* 0x000fea000383ffff */
.L_x_80:
[----:B------:R-:W-:Y:S07]  /*cab0*/  MOV R0, UR5 ;  /* 0x0000000500007c02 */ /* 0x000fee0008000f00 */
.L_x_187:
[----:B-1----:R1:W2:Y:S02]  /*cac0*/  SYNCS.PHASECHK.TRANS64.TRYWAIT P0, [R0+URZ], R5 ;  /* 0x00000005000075a7 */ /* 0x0022a400080011ff */
[----:B--2---:R-:W-:Y:S05]  /*cad0*/  @!P0 NANOSLEEP.SYNCS 0x989680 ;  /* 0x009896800000895d */ /* 0x004fea0003900000 */
[----:B------:R-:W2:Y:S02]  /*cae0*/  @!P0 SYNCS.PHASECHK.TRANS64 P0, [R0+URZ], R5 ;  /* 0x00000005000085a7 */ /* 0x000ea400080010ff */
[----:B--2---:R-:W-:Y:S05]  /*caf0*/  @!P0 BRA `(.L_x_187) ;  /* 0xfffffffc00f08947 */ /* 0x004fea000383ffff */
[----:B------:R-:W-:Y:S05]  /*cb00*/  BRA `(.L_x_79) ;  /* 0xffffff7400247947 */ /* 0x000fea000383ffff */
.L_x_84:
[----:B-1----:R-:W-:-:S07]  /*cb10*/  MOV R0, UR4 ;  /* 0x0000000400007c02 */ /* 0x002fce0008000f00 */
.L_x_188:
[----:B-1----:R1:W2:Y:S02]  /*cb20*/  SYNCS.PHASECHK.TRANS64.TRYWAIT P0, [R0+URZ], R3 ;  /* 0x00000003000075a7 */ /* 0x0022a400080011ff */
[----:B--2---:R-:W-:Y:S05]  /*cb30*/  @!P0 NANOSLEEP.SYNCS 0x989680 ;  /* 0x009896800000895d */ /* 0x004fea0003900000 */
[----:B------:R-:W2:Y:S02]  /*cb40*/  @!P0 SYNCS.PHASECHK.TRANS64 P0, [R0+URZ], R3 ;  /* 0x00000003000085a7 */ /* 0x000ea400080010ff */
[----:B--2---:R-:W-:Y:S05]  /*cb50*/  @!P0 BRA `(.L_x_188) ;  /* 0xfffffffc00f08947 */ /* 0x004fea000383ffff */
[----:B------:R-:W-:Y:S05]  /*cb60*/  BRA `(.L_x_189) ;  /* 0xffffff7400f07947 */ /* 0x000fea000383ffff */
.L_x_87:
[----:B------:R-:W-:-:S07]  /*cb70*/  MOV R0, UR17 ;  /* 0x0000001100007c02 */ /* 0x000fce0008000f00 */
.L_x_190:
[----:B-1----:R1:W2:Y:S02]  /*cb80*/  SYNCS.PHASECHK.TRANS64.TRYWAIT P1, [R0+URZ+0x160], R3 ;  /* 0x00016003000075a7 */ /* 0x0022a400080211ff */
[----:B--2---:R-:W-:Y:S05]  /*cb90*/  @!P1 NANOSLEEP.SYNCS 0x989680 ;  /* 0x009896800000995d */ /* 0x004fea0003900000 */
[----:B------:R-:W2:Y:S02]  /*cba0*/  @!P1 SYNCS.PHASECHK.TRANS64 P1, [R0+URZ+0x160], R3 ;  /* 0x00016003000095a7 */ /* 0x000ea400080210ff */
[----:B--2---:R-:W-:Y:S05]  /*cbb0*/  @!P1 BRA `(.L_x_190) ;  /* 0xfffffffc00f09947 */ /* 0x004fea000383ffff */
[----:B------:R-:W-:Y:S05]  /*cbc0*/  BRA `(.L_x_191) ;  /* 0xffffff78003c7947 */ /* 0x000fea000383ffff */
.L_x_92:
[----:B--2---:R2:W3:Y:S02]  /*cbd0*/  SYNCS.PHASECHK.TRANS64.TRYWAIT P0, [R8+URZ+0x100], R5 ;  /* 0x00010005080075a7 */ /* 0x0044e400080011ff */
[----:B---3--:R-:W-:Y:S05]  /*cbe0*/  @!P0 NANOSLEEP.SYNCS 0x989680 ;  /* 0x009896800000895d */ /* 0x008fea0003900000 */
[----:B------:R-:W3:Y:S02]  /*cbf0*/  @!P0 SYNCS.PHASECHK.TRANS64 P0, [R8+URZ+0x100], R5 ;  /* 0x00010005080085a7 */ /* 0x000ee400080010ff */
[----:B---3--:R-:W-:Y:S05]  /*cc00*/  @!P0 BRA `(.L_x_92) ;  /* 0xfffffffc00f08947 */ /* 0x008fea000383ffff */
[----:B------:R-:W-:Y:S05]  /*cc10*/  BRA `(.L_x_192) ;  /* 0xffffff7c00747947 */ /* 0x000fea000383ffff */
.L_x_95:
[----:B------:R-:W-:Y:S07]  /*cc20*/  MOV R0, UR21 ;  /* 0x0000001500007c02 */ /* 0x000fee0008000f00 */
.L_x_193:
[----:B--2---:R2:W3:Y:S02]  /*cc30*/  SYNCS.PHASECHK.TRANS64.TRYWAIT P1, [R0+URZ+0xf8], R5 ;  /* 0x0000f805000075a7 */ /* 0x0044e400080211ff */
[----:B---3--:R-:W-:Y:S05]  /*cc40*/  @!P1 NANOSLEEP.SYNCS 0x989680 ;  /* 0x009896800000995d */ /* 0x008fea0003900000 */
[----:B------:R-:W3:Y:S02]  /*cc50*/  @!P1 SYNCS.PHASECHK.TRANS64 P1, [R0+URZ+0xf8], R5 ;  /* 0x0000f805000095a7 */ /* 0x000ee400080210ff */
[----:B---3--:R-:W-:Y:S05]  /*cc60*/  @!P1 BRA `(.L_x_193) ;  /* 0xfffffffc00f09947 */ /* 0x008fea000383ffff */
[----:B------:R-:W-:Y:S05]  /*cc70*/  BRA `(.L_x_94) ;  /* 0xffffff8000f07947 */ /* 0x000fea000383ffff */
.L_x_98:
[----:B--2---:R-:W-:Y:S07]  /*cc80*/  MOV R5, UR21 ;  /* 0x0000001500057c02 */ /* 0x004fee0008000f00 */
.L_x_194:
[----:B--2---:R2:W3:Y:S02]  /*cc90*/  SYNCS.PHASECHK.TRANS64.TRYWAIT P0, [R5+URZ+0xd0], R4 ;  /* 0x0000d004050075a7 */ /* 0x0044e400080011ff */
[----:B---3--:R-:W-:Y:S05]  /*cca0*/  @!P0 NANOSLEEP.SYNCS 0x989680 ;  /* 0x009896800000895d */ /* 0x008fea0003900000 */
[----:B------:R-:W3:Y:S02]  /*ccb0*/  @!P0 SYNCS.PHASECHK.TRANS64 P0, [R5+URZ+0xd0], R4 ;  /* 0x0000d004050085a7 */ /* 0x000ee400080010ff */
[----:B---3--:R-:W-:Y:S05]  /*ccc0*/  @!P0 BRA `(.L_x_194) ;  /* 0xfffffffc00f08947 */ /* 0x008fea000383ffff */
[----:B------:R-:W-:Y:S05]  /*ccd0*/  BRA `(.L_x_195) ;  /* 0xffffff8400487947 */ /* 0x000fea000383ffff */
.L_x_99:
[----:B------:R-:W-:Y:S07]  /*cce0*/  MOV R5, UR21 ;  /* 0x0000001500057c02 */ /* 0x000fee0008000f00 */
.L_x_196:
[----:B--2---:R2:W3:Y:S02]  /*ccf0*/  SYNCS.PHASECHK.TRANS64.TRYWAIT P0, [R5+URZ+0xd8], R4 ;  /* 0x0000d804050075a7 */ /* 0x0044e400080011ff */
[----:B---3--:R-:W-:Y:S05]  /*cd00*/  @!P0 NANOSLEEP.SYNCS 0x989680 ;  /* 0x009896800000895d */ /* 0x008fea0003900000 */
[----:B------:R-:W3:Y:S02]  /*cd10*/  @!P0 SYNCS.PHASECHK.TRANS64 P0, [R5+URZ+0xd8], R4 ;  /* 0x0000d804050085a7 */ /* 0x000ee400080010ff */
[----:B---3--:R-:W-:Y:S05]  /*cd20*/  @!P0 BRA `(.L_x_196) ;  /* 0xfffffffc00f08947 */ /* 0x008fea000383ffff */
[----:B------:R-:W-:Y:S05]  /*cd30*/  BRA `(.L_x_197) ;  /* 0xffffff8400847947 */ /* 0x000fea000383ffff */
.L_x_100:
[----:B--2---:R-:W-:Y:S07]  /*cd40*/  MOV R5, UR21 ;  /* 0x0000001500057c02 */ /* 0x004fee0008000f00 */
.L_x_198:
[----:B--2---:R2:W3:Y:S02]  /*cd50*/  SYNCS.PHASECHK.TRANS64.TRYWAIT P0, [R5+URZ+0xe0], R4 ;  /* 0x0000e004050075a7 */ /* 0x0044e400080011ff */
[----:B---3--:R-:W-:Y:S05]  /*cd60*/  @!P0 NANOSLEEP.SYNCS 0x989680 ;  /* 0x009896800000895d */ /* 0x008fea0003900000 */
[----:B------:R-:W3:Y:S02]  /*cd70*/  @!P0 SYNCS.PHASECHK.TRANS64 P0, [R5+URZ+0xe0], R4 ;  /* 0x0000e004050085a7 */ /* 0x000ee400080010ff */
[----:B---3--:R-:W-:Y:S05]  /*cd80*/  @!P0 BRA `(.L_x_198) ;  /* 0xfffffffc00f08947 */ /* 0x008fea000383ffff */
[----:B------:R-:W-:Y:S05]  /*cd90*/  BRA `(.L_x_199) ;  /* 0xffffff8400cc7947 */ /* 0x000fea000383ffff */
.L_x_101:
[----:B--2---:R-:W-:Y:S07]  /*cda0*/  MOV R5, UR21 ;  /* 0x0000001500057c02 */ /* 0x004fee0008000f00 */
.L_x_200:
[----:B--2---:R2:W3:Y:S02]  /*cdb0*/  SYNCS.PHASECHK.TRANS64.TRYWAIT P0, [R5+URZ+0xe8], R4 ;  /* 0x0000e804050075a7 */ /* 0x0044e400080011ff */
[----:B---3--:R-:W-:Y:S05]  /*cdc0*/  @!P0 NANOSLEEP.SYNCS 0x989680 ;  /* 0x009896800000895d */ /* 0x008fea0003900000 */
[----:B------:R-:W3:Y:S02]  /*cdd0*/  @!P0 SYNCS.PHASECHK.TRANS64 P0, [R5+URZ+0xe8], R4 ;  /* 0x0000e804050085a7 */ /* 0x000ee400080010ff */
[----:B---3--:R-:W-:Y:S05]  /*cde0*/  @!P0 BRA `(.L_x_200) ;  /* 0xfffffffc00f08947 */ /* 0x008fea000383ffff */
[----:B------:R-:W-:Y:S05]  /*cdf0*/  BRA `(.L_x_201) ;  /* 0xffffff8800187947 */ /* 0x000fea000383ffff */
.L_x_103:
[----:B------:R-:W-:-:S07]  /*ce00*/  MOV R0, UR21 ;  /* 0x0000001500007c02 */ /* 0x000fce0008000f00 */
.L_x_202:
[----:B--2---:R2:W3:Y:S02]  /*ce10*/  SYNCS.PHASECHK.TRANS64.TRYWAIT P0, [R0+URZ+0xd0], R3 ;  /* 0x0000d003000075a7 */ /* 0x0044e400080011ff */
[----:B---3--:R-:W-:Y:S05]  /*ce20*/  @!P0 NANOSLEEP.SYNCS 0x989680 ;  /* 0x009896800000895d */ /* 0x008fea0003900000 */
[----:B------:R-:W3:Y:S02]  /*ce30*/  @!P0 SYNCS.PHASECHK.TRANS64 P0, [R0+URZ+0xd0], R3 ;  /* 0x0000d003000085a7 */ /* 0x000ee400080010ff */
[----:B---3--:R-:W-:Y:S05]  /*ce40*/  @!P0 BRA `(.L_x_202) ;  /* 0xfffffffc00f08947 */ /* 0x008fea000383ffff */
[----:B------:R-:W-:Y:S05]  /*ce50*/  BRA `(.L_x_203) ;  /* 0xffffff8800907947 */ /* 0x000fea000383ffff */
.L_x_104:
[----:B--2---:R-:W-:-:S07]  /*ce60*/  MOV R0, UR21 ;  /* 0x0000001500007c02 */ /* 0x004fce0008000f00 */
.L_x_204:
[----:B--2---:R2:W3:Y:S02]  /*ce70*/  SYNCS.PHASECHK.TRANS64.TRYWAIT P0, [R0+URZ+0xd8], R3 ;  /* 0x0000d803000075a7 */ /* 0x0044e400080011ff */
[----:B---3--:R-:W-:Y:S05]  /*ce80*/  @!P0 NANOSLEEP.SYNCS 0x989680 ;  /* 0x009896800000895d */ /* 0x008fea0003900000 */
[----:B------:R-:W3:Y:S02]  /*ce90*/  @!P0 SYNCS.PHASECHK.TRANS64 P0, [R0+URZ+0xd8], R3 ;  /* 0x0000d803000085a7 */ /* 0x000ee400080010ff */
[----:B---3--:R-:W-:Y:S05]  /*cea0*/  @!P0 BRA `(.L_x_204) ;  /* 0xfffffffc00f08947 */ /* 0x008fea000383ffff */
[----:B------:R-:W-:Y:S05]  /*ceb0*/  BRA `(.L_x_205) ;  /* 0xffffff8800807947 */ /* 0x000fea000383ffff */
.L_x_105:
[----:B--2---:R-:W-:-:S07]  /*cec0*/  MOV R0, UR21 ;  /* 0x0000001500007c02 */ /* 0x004fce0008000f00 */
.L_x_206:
[----:B--2---:R2:W3:Y:S02]  /*ced0*/  SYNCS.PHASECHK.TRANS64.TRYWAIT P0, [R0+URZ+0xe0], R3 ;  /* 0x0000e003000075a7 */ /* 0x0044e400080011ff */
[----:B---3--:R-:W-:Y:S05]  /*cee0*/  @!P0 NANOSLEEP.SYNCS 0x989680 ;  /* 0x009896800000895d */ /* 0x008fea0003900000 */
[----:B------:R-:W3:Y:S02]  /*cef0*/  @!P0 SYNCS.PHASECHK.TRANS64 P0, [R0+URZ+0xe0], R3 ;  /* 0x0000e003000085a7 */ /* 0x000ee400080010ff */
[----:B---3--:R-:W-:Y:S05]  /*cf00*/  @!P0 BRA `(.L_x_206) ;  /* 0xfffffffc00f08947 */ /* 0x008fea000383ffff */
[----:B------:R-:W-:Y:S05]  /*cf10*/  BRA `(.L_x_207) ;  /* 0xffffff8800707947 */ /* 0x000fea000383ffff */
.L_x_107:
[----:B-1----:R1:W2:Y:S02]  /*cf20*/  SYNCS.PHASECHK.TRANS64.TRYWAIT P0, [R3+URZ+0x100], R0 ;  /* 0x00010000030075a7 */ /* 0x0022a400080011ff */
[----:B--2---:R-:W-:Y:S05]  /*cf30*/  @!P0 NANOSLEEP.SYNCS 0x989680 ;  /* 0x009896800000895d */ /* 0x004fea0003900000 */
[----:B------:R-:W2:Y:S02]  /*cf40*/  @!P0 SYNCS.PHASECHK.TRANS64 P0, [R3+URZ+0x100], R0 ;  /* 0x00010000030085a7 */ /* 0x000ea400080010ff */
[----:B--2---:R-:W-:Y:S05]  /*cf50*/  @!P0 BRA `(.L_x_107) ;  /* 0xfffffffc00f08947 */ /* 0x004fea000383ffff */
[----:B------:R-:W-:Y:S05]  /*cf60*/  BRA `(.L_x_208) ;  /* 0xffffff8c00387947 */ /* 0x000fea000383ffff */
.L_x_118:
[----:B-1----:R1:W2:Y:S02]  /*cf70*/  SYNCS.PHASECHK.TRANS64.TRYWAIT P1, [R3+URZ+0xb0], R0 ;  /* 0x0000b000030075a7 */ /* 0x0022a400080211ff */
[----:B--2---:R-:W-:Y:S05]  /*cf80*/  @!P1 NANOSLEEP.SYNCS 0x989680 ;  /* 0x009896800000995d */ /* 0x004fea0003900000 */
[----:B------:R-:W2:Y:S02]  /*cf90*/  @!P1 SYNCS.PHASECHK.TRANS64 P1, [R3+URZ+0xb0], R0 ;  /* 0x0000b000030095a7 */ /* 0x000ea400080210ff */
[----:B--2---:R-:W-:Y:S05]  /*cfa0*/  @!P1 BRA `(.L_x_118) ;  /* 0xfffffffc00f09947 */ /* 0x004fea000383ffff */
[----:B------:R-:W-:Y:S05]  /*cfb0*/  BRA `(.L_x_117) ;  /* 0xffffff9800b87947 */ /* 0x000fea000383ffff */
.L_x_120:
[----:B--2---:R2:W4:Y:S02]  /*cfc0*/  SYNCS.PHASECHK.TRANS64.TRYWAIT P0, [R163+URZ+0x120], R2 ;  /* 0x00012002a30075a7 */ /* 0x00452400080011ff */
[----:B----4-:R-:W-:Y:S05]  /*cfd0*/  @!P0 NANOSLEEP.SYNCS 0x989680 ;  /* 0x009896800000895d */ /* 0x010fea0003900000 */
[----:B------:R-:W4:Y:S02]  /*cfe0*/  @!P0 SYNCS.PHASECHK.TRANS64 P0, [R163+URZ+0x120], R2 ;  /* 0x00012002a30085a7 */ /* 0x000f2400080010ff */
[----:B----4-:R-:W-:Y:S05]  /*cff0*/  @!P0 BRA `(.L_x_120) ;  /* 0xfffffffc00f08947 */ /* 0x010fea000383ffff */
[----:B------:R-:W-:Y:S05]  /*d000*/  BRA `(.L_x_119) ;  /* 0xffffff9c00147947 */ /* 0x000fea000383ffff */
.L_x_129:
[----:B--2---:R2:W3:Y:S02]  /*d010*/  SYNCS.PHASECHK.TRANS64.TRYWAIT P0, [R191+URZ+0xb0], R0 ;  /* 0x0000b000bf0075a7 */ /* 0x0044e400080011ff */
[----:B---3--:R-:W-:Y:S05]  /*d020*/  @!P0 NANOSLEEP.SYNCS 0x989680 ;  /* 0x009896800000895d */ /* 0x008fea0003900000 */
[----:B------:R-:W3:Y:S02]  /*d030*/  @!P0 SYNCS.PHASECHK.TRANS64 P0, [R191+URZ+0xb0], R0 ;  /* 0x0000b000bf0085a7 */ /* 0x000ee400080010ff */
[----:B---3--:R-:W-:Y:S05]  /*d040*/  @!P0 BRA `(.L_x_129) ;  /* 0xfffffffc00f08947 */ /* 0x008fea000383ffff */
[----:B------:R-:W-:Y:S05]  /*d050*/  BRA `(.L_x_128) ;  /* 0xffffffb000207947 */ /* 0x000fea000383ffff */
.L_x_138:
[----:B--2---:R2:W3:Y:S02]  /*d060*/  SYNCS.PHASECHK.TRANS64.TRYWAIT P0, [R0+URZ+0xb0], R7 ;  /* 0x0000b007000075a7 */ /* 0x0044e400080011ff */
[----:B---3--:R-:W-:Y:S05]  /*d070*/  @!P0 NANOSLEEP.SYNCS 0x989680 ;  /* 0x009896800000895d */ /* 0x008fea0003900000 */
[----:B------:R-:W3:Y:S02]  /*d080*/  @!P0 SYNCS.PHASECHK.TRANS64 P0, [R0+URZ+0xb0], R7 ;  /* 0x0000b007000085a7 */ /* 0x000ee400080010ff */
[----:B---3--:R-:W-:Y:S05]  /*d090*/  @!P0 BRA `(.L_x_138) ;  /* 0xfffffffc00f08947 */ /* 0x008fea000383ffff */
[----:B------:R-:W-:Y:S05]  /*d0a0*/  BRA `(.L_x_137) ;  /* 0xffffffc400787947 */ /* 0x000fea000383ffff */
.L_x_147:
[----:B--2---:R2:W3:Y:S02]  /*d0b0*/  SYNCS.PHASECHK.TRANS64.TRYWAIT P0, [R0+URZ+0xb0], R5 ;  /* 0x0000b005000075a7 */ /* 0x0044e400080011ff */
[----:B---3--:R-:W-:Y:S05]  /*d0c0*/  @!P0 NANOSLEEP.SYNCS 0x989680 ;  /* 0x009896800000895d */ /* 0x008fea0003900000 */
[----:B------:R-:W3:Y:S02]  /*d0d0*/  @!P0 SYNCS.PHASECHK.TRANS64 P0, [R0+URZ+0xb0], R5 ;  /* 0x0000b005000085a7 */ /* 0x000ee400080010ff */
[----:B---3--:R-:W-:Y:S05]  /*d0e0*/  @!P0 BRA `(.L_x_147) ;  /* 0xfffffffc00f08947 */ /* 0x008fea000383ffff */
[----:B------:R-:W-:Y:S05]  /*d0f0*/  BRA `(.L_x_146) ;  /* 0xffffffd800dc7947 */ /* 0x000fea000383ffff */
        .weak           $__internal_0_$__cuda_sm10x_tcgen05_guardrail_trap_col_being_dealloced_not_returned_by_alloc
        .type           $__internal_0_$__cuda_sm10x_tcgen05_guardrail_trap_col_being_dealloced_not_returned_by_alloc,@function
        .size           $__internal_0_$__cuda_sm10x_tcgen05_guardrail_trap_col_being_dealloced_not_returned_by_alloc,($__internal_1_$__cuda_sm10x_tcgen05_guardrail_trap_phase_invalid_during_alloc - $__internal_0_$__cuda_sm10x_tcgen05_guardrail_trap_col_being_dealloced_not_returned_by_alloc)
$__internal_0_$__cuda_sm10x_tcgen05_guardrail_trap_col_being_dealloced_not_returned_by_alloc:
[----:B------:R-:W-:Y:S05]  /*d100*/  BPT.TRAP 0x1 ;  /* 0x000000040000795c */ /* 0x000fea0000300000 */
[----:B------:R-:W-:-:S04]  /*d110*/  HFMA2 R3, -RZ, RZ, 0, 0 ;  /* 0x00000000ff037431 */ /* 0x000fc800000001ff */
[----:B------:R-:W-:Y:S05]  /*d120*/  RET.REL.NODEC R2 `(_ZN7cutlass13device_kernelINS_4gemm6kernel13GemmUniversalIN4cute5tupleIJiiiiEEENS1_10collective13CollectiveMmaINS1_35MainloopSm100TmaUmmaWarpSpecializedILi11ELi2ELi2ENS5_IJNS4_1CILi8EEENSA_ILi1EEESC_EEEEENS5_IJNSA_ILi256EEESF_NSA_ILi64EEEEEENS_12float_e5m2_tENS5_IJlSC_lEEESI_SJ_NS4_8TiledMMAINS4_8MMA_AtomIJNS4_10MMA_TraitsINS4_25SM100_MMA_F8F6F4_2x1SM_SSEJSI_SI_fSF_SF_NS4_17integral_constantINS4_4UMMA5MajorELSQ_0EEESR_NSO_INSP_7ScaleInELSS_0EEEST_EEEEEENS4_6LayoutINS5_IJSC_SC_SC_EEENS5_IJNSA_ILi0EEESY_SY_EEEEENS5_IJNS4_10UnderscoreES11_S11_EEEEENS4_18SM100_TMA_2SM_LOADENS4_14ComposedLayoutINS4_7SwizzleILi2ELi4ELi3EEENS4_18smem_ptr_flag_bitsILi8EEENSW_INS5_IJSB_SG_EEENS5_IJSG_SC_EEEEEEEvNS4_8identityENS4_28SM100_TMA_2SM_LOAD_MULTICASTES1D_vS1E_EENS_8epilogue10collective18CollectiveEpilogueINS1H_23Sm100TmaWarpSpecializedILi4ELi2ELi64ELb0ELb0EEEJNS5_IJNSA_ILi128EEESF_SG_EEENS5_IJNSW_IS1M_SC_EENSW_ISG_SC_EEEEESI_SJ_SI_SJ_NS1H_6fusion15FusionCallbacksIS1L_NS1R_17LinearCombinationISI_fSI_fLNS_15FloatRoundStyleE2EEES1N_S1Q_JEEENS4_5SM1004TMEM4LOAD26SM100_TMEM_LOAD_32dp32b64xENS4_13SM90_TMA_LOADES1D_NS4_39AutoVectorizingCopyWithAssumedAlignmentILi128EEENS4_14SM90_TMA_STOREES1D_S23_S23_EEEvvEEEEvNT_6ParamsE) ;  /* 0xffffff2c02b47950 */ /* 0x000fea0003c3ffff */
        .weak           $__internal_1_$__cuda_sm10x_tcgen05_guardrail_trap_phase_invalid_during_alloc
        .type           $__internal_1_$__cuda_sm10x_tcgen05_guardrail_trap_phase_invalid_during_alloc,@function
        .size           $__internal_1_$__cuda_sm10x_tcgen05_guardrail_trap_phase_invalid_during_alloc,($__internal_2_$__cuda_sm10x_tcgen05_guardrail_trap_unallocated_columns_being_dealloced - $__internal_1_$__cuda_sm10x_tcgen05_guardrail_trap_phase_invalid_during_alloc)
$__internal_1_$__cuda_sm10x_tcgen05_guardrail_trap_phase_invalid_during_alloc:
[----:B------:R-:W-:Y:S05]  /*d130*/  BPT.TRAP 0x1 ;  /* 0x000000040000795c */ /* 0x000fea0000300000 */
[----:B------:R-:W-:-:S04]  /*d140*/  MOV R5, 0x0 ;  /* 0x0000000000057802 */ /* 0x000fc80000000f00 */
[----:B------:R-:W-:Y:S05]  /*d150*/  RET.REL.NODEC R4 `(_ZN7cutlass13device_kernelINS_4gemm6kernel13GemmUniversalIN4cute5tupleIJiiiiEEENS1_10collective13CollectiveMmaINS1_35MainloopSm100TmaUmmaWarpSpecializedILi11ELi2ELi2ENS5_IJNS4_1CILi8EEENSA_ILi1EEESC_EEEEENS5_IJNSA_ILi256EEESF_NSA_ILi64EEEEEENS_12float_e5m2_tENS5_IJlSC_lEEESI_SJ_NS4_8TiledMMAINS4_8MMA_AtomIJNS4_10MMA_TraitsINS4_25SM100_MMA_F8F6F4_2x1SM_SSEJSI_SI_fSF_SF_NS4_17integral_constantINS4_4UMMA5MajorELSQ_0EEESR_NSO_INSP_7ScaleInELSS_0EEEST_EEEEEENS4_6LayoutINS5_IJSC_SC_SC_EEENS5_IJNSA_ILi0EEESY_SY_EEEEENS5_IJNS4_10UnderscoreES11_S11_EEEEENS4_18SM100_TMA_2SM_LOADENS4_14ComposedLayoutINS4_7SwizzleILi2ELi4ELi3EEENS4_18smem_ptr_flag_bitsILi8EEENSW_INS5_IJSB_SG_EEENS5_IJSG_SC_EEEEEEEvNS4_8identityENS4_28SM100_TMA_2SM_LOAD_MULTICASTES1D_vS1E_EENS_8epilogue10collective18CollectiveEpilogueINS1H_23Sm100TmaWarpSpecializedILi4ELi2ELi64ELb0ELb0EEEJNS5_IJNSA_ILi128EEESF_SG_EEENS5_IJNSW_IS1M_SC_EENSW_ISG_SC_EEEEESI_SJ_SI_SJ_NS1H_6fusion15FusionCallbacksIS1L_NS1R_17LinearCombinationISI_fSI_fLNS_15FloatRoundStyleE2EEES1N_S1Q_JEEENS4_5SM1004TMEM4LOAD26SM100_TMEM_LOAD_32dp32b64xENS4_13SM90_TMA_LOADES1D_NS4_39AutoVectorizingCopyWithAssumedAlignmentILi128EEENS4_14SM90_TMA_STOREES1D_S23_S23_EEEvvEEEEvNT_6ParamsE) ;  /* 0xffffff2c04a87950 */ /* 0x000fea0003c3ffff */
        .weak           $__internal_2_$__cuda_sm10x_tcgen05_guardrail_trap_unallocated_columns_being_dealloced
        .type           $__internal_2_$__cuda_sm10x_tcgen05_guardrail_trap_unallocated_columns_being_dealloced,@function
        .size           $__internal_2_$__cuda_sm10x_tcgen05_guardrail_trap_unallocated_columns_being_dealloced,(.L_x_210 - $__internal_2_$__cuda_sm10x_tcgen05_guardrail_trap_unallocated_columns_being_dealloced)
$__internal_2_$__cuda_sm10x_tcgen05_guardrail_trap_unallocated_columns_being_dealloced:
[----:B------:R-:W-:Y:S05]  /*d160*/  BPT.TRAP 0x1 ;  /* 0x000000040000795c */ /* 0x000fea0000300000 */
[----:B------:R-:W-:-:S04]  /*d170*/  HFMA2 R3, -RZ, RZ, 0, 0 ;  /* 0x00000000ff037431 */ /* 0x000fc800000001ff */
[----:B------:R-:W-:Y:S05]  /*d180*/  RET.REL.NODEC R2 `(_ZN7cutlass13device_kernelINS_4gemm6kernel13GemmUniversalIN4cute5tupleIJiiiiEEENS1_10collective13CollectiveMmaINS1_35MainloopSm100TmaUmmaWarpSpecializedILi11ELi2ELi2ENS5_IJNS4_1CILi8EEENSA_ILi1EEESC_EEEEENS5_IJNSA_ILi256EEESF_NSA_ILi64EEEEEENS_12float_e5m2_tENS5_IJlSC_lEEESI_SJ_NS4_8TiledMMAINS4_8MMA_AtomIJNS4_10MMA_TraitsINS4_25SM100_MMA_F8F6F4_2x1SM_SSEJSI_SI_fSF_SF_NS4_17integral_constantINS4_4UMMA5MajorELSQ_0EEESR_NSO_INSP_7ScaleInELSS_0EEEST_EEEEEENS4_6LayoutINS5_IJSC_SC_SC_EEENS5_IJNSA_ILi0EEESY_SY_EEEEENS5_IJNS4_10UnderscoreES11_S11_EEEEENS4_18SM100_TMA_2SM_LOADENS4_14ComposedLayoutINS4_7SwizzleILi2ELi4ELi3EEENS4_18smem_ptr_flag_bitsILi8EEENSW_INS5_IJSB_SG_EEENS5_IJSG_SC_EEEEEEEvNS4_8identityENS4_28SM100_TMA_2SM_LOAD_MULTICASTES1D_vS1E_EENS_8epilogue10collective18CollectiveEpilogueINS1H_23Sm100TmaWarpSpecializedILi4ELi2ELi64ELb0ELb0EEEJNS5_IJNSA_ILi128EEESF_SG_EEENS5_IJNSW_IS1M_SC_EENSW_ISG_SC_EEEEESI_SJ_SI_SJ_NS1H_6fusion15FusionCallbacksIS1L_NS1R_17LinearCombinationISI_fSI_fLNS_15FloatRoundStyleE2EEES1N_S1Q_JEEENS4_5SM1004TMEM4LOAD26SM100_TMEM_LOAD_32dp32b64xENS4_13SM90_TMA_LOADES1D_NS4_39AutoVectorizingCopyWithAssumedAlignmentILi128EEENS4_14SM90_TMA_STOREES1D_S23_S23_EEEvvEEEEvNT_6ParamsE) ;  /* 0xffffff2c029c7950 */ /* 0x000fea0003c3ffff */
.L_x_209:
[----:B------:R-:W-:-:S00]  /*d190*/  BRA `(.L_x_209) ;  /* 0xfffffffc00fc7947 */ /* 0x000fc0000383ffff */
[----:B------:R-:W-:-:S00]  /*d1a0*/  NOP ;  /* 0x0000000000007918 */ /* 0x000fc00000000000 */
        /* <DEDUP_REMOVED lines=13> */
.L_x_210:


//--------------------- .nv.global.init           --------------------------
	.section	.nv.global.init,"aw",@progbits
.nv.global.init:
	.type		$str$27,@object
	.size		$str$27,($str$28 - $str$27)
$str$27:
        /*0000*/ 	.byte	0x28, 0x61, 0x64, 0x64, 0x72, 0x65, 0x73, 0x73, 0x20, 0x26, 0x20, 0x6d, 0x61, 0x73, 0x6b, 0x29
        /*0010*/ 	.byte	0x20, 0x3d, 0x3d, 0x20, 0x30, 0x00
	.type		$str$28,@object
	.size		$str$28,($str$26 - $str$28)
$str$28:
        /*0016*/ 	.byte	0x2f, 0x74, 0x6d, 0x70, 0x2f, 0x63, 0x75, 0x74, 0x6c, 0x61, 0x73, 0x73, 0x5f, 0x73, 0x77, 0x65
        /*0026*/ 	.byte	0x65, 0x70, 0x5f, 0x73, 0x72, 0x63, 0x2f, 0x69, 0x6e, 0x63, 0x6c, 0x75, 0x64, 0x65, 0x2f, 0x63
        /*0036*/ 	.byte	0x75, 0x74, 0x65, 0x2f, 0x70, 0x6f, 0x69, 0x6e, 0x74, 0x65, 0x72, 0x5f, 0x66, 0x6c, 0x61, 0x67
        /*0046*/ 	.byte	0x67, 0x65, 0x64, 0x2e, 0x68, 0x70, 0x70, 0x00
	.type		$str$26,@object
	.size		$str$26,($str$25 - $str$26)
$str$26:
        /*004e*/ 	.byte	0x2f, 0x74, 0x6d, 0x70, 0x2f, 0x63, 0x75, 0x74, 0x6c, 0x61, 0x73, 0x73, 0x5f, 0x73, 0x77, 0x65
        /*005e*/ 	.byte	0x65, 0x70, 0x5f, 0x73, 0x72, 0x63, 0x2f, 0x69, 0x6e, 0x63, 0x6c, 0x75, 0x64, 0x65, 0x2f, 0x63
        /*006e*/ 	.byte	0x75, 0x74, 0x65, 0x2f, 0x61, 0x74, 0x6f, 0x6d, 0x2f, 0x63, 0x6f, 0x70, 0x79, 0x5f, 0x74, 0x72
        /*007e*/ 	.byte	0x61, 0x69, 0x74, 0x73, 0x5f, 0x73, 0x6d, 0x31, 0x30, 0x30, 0x2e, 0x68, 0x70, 0x70, 0x00
	.type		$str$25,@object
	.size		$str$25,(__unnamed_1 - $str$25)
$str$25:
        /*008d*/ 	.byte	0x28, 0x28, 0x75, 0x69, 0x6e, 0x74, 0x33, 0x32, 0x5f, 0x74, 0x28, 0x74, 0x68, 0x72, 0x65, 0x61
        /*009d*/ 	.byte	0x64, 0x49, 0x64, 0x78, 0x2e, 0x78, 0x29, 0x20, 0x2f, 0x20, 0x33, 0x32, 0x29, 0x20, 0x25, 0x20
        /*00ad*/ 	.byte	0x34, 0x29, 0x20, 0x3d, 0x3d, 0x20, 0x28, 0x28, 0x28, 0x74, 0x6d, 0x65, 0x6d, 0x5f, 0x61, 0x64
        /*00bd*/ 	.byte	0x64, 0x72, 0x20, 0x3e, 0x3e, 0x20, 0x31, 0x36, 0x29, 0x20, 0x2f, 0x20, 0x33, 0x32, 0x29, 0x20
        /*00cd*/ 	.byte	0x25, 0x20, 0x34, 0x29, 0x00
	.type		__unnamed_1,@object
	.size		__unnamed_1,(__unnamed_2 - __unnamed_1)
__unnamed_1:
        /*00d2*/ 	.byte	0x61, 0x75, 0x74, 0x6f, 0x20, 0x63, 0x75, 0x74, 0x65, 0x3a, 0x3a, 0x61, 0x73, 0x5f, 0x70, 0x6f
        /* <DEDUP_REMOVED lines=24> */
        /*0262*/ 	.byte	0x43, 0x3c, 0x38, 0x31, 0x39, 0x32, 0x3e, 0x3e, 0x3e, 0x3e, 0x5d, 0x00
	.type		__unnamed_2,@object
	.size		__unnamed_2,(__unnamed_3 - __unnamed_2)
__unnamed_2:
        /* <DEDUP_REMOVED lines=26> */
	.type		__unnamed_3,@object
	.size		__unnamed_3,(.L_3 - __unnamed_3)
__unnamed_3:
        /* <DEDUP_REMOVED lines=42> */
        /*06aa*/ 	.byte	0x3e, 0x3e, 0x3e, 0x3e, 0x5d, 0x00
.L_3:


//--------------------- .nv.shared._ZN7cutlass13device_kernelINS_4gemm6kernel13GemmUniversalIN4cute5tupleIJiiiiEEENS1_10collective13CollectiveMmaINS1_35MainloopSm100TmaUmmaWarpSpecializedILi11ELi2ELi2ENS5_IJNS4_1CILi8EEENSA_ILi1EEESC_EEEEENS5_IJNSA_ILi256EEESF_NSA_ILi64EEEEEENS_12float_e5m2_tENS5_IJlSC_lEEESI_SJ_NS4_8TiledMMAINS4_8MMA_AtomIJNS4_10MMA_TraitsINS4_25SM100_MMA_F8F6F4_2x1SM_SSEJSI_SI_fSF_SF_NS4_17integral_constantINS4_4UMMA5MajorELSQ_0EEESR_NSO_INSP_7ScaleInELSS_0EEEST_EEEEEENS4_6LayoutINS5_IJSC_SC_SC_EEENS5_IJNSA_ILi0EEESY_SY_EEEEENS5_IJNS4_10UnderscoreES11_S11_EEEEENS4_18SM100_TMA_2SM_LOADENS4_14ComposedLayoutINS4_7SwizzleILi2ELi4ELi3EEENS4_18smem_ptr_flag_bitsILi8EEENSW_INS5_IJSB_SG_EEENS5_IJSG_SC_EEEEEEEvNS4_8identityENS4_28SM100_TMA_2SM_LOAD_MULTICASTES1D_vS1E_EENS_8epilogue10collective18CollectiveEpilogueINS1H_23Sm100TmaWarpSpecializedILi4ELi2ELi64ELb0ELb0EEEJNS5_IJNSA_ILi128EEESF_SG_EEENS5_IJNSW_IS1M_SC_EENSW_ISG_SC_EEEEESI_SJ_SI_SJ_NS1H_6fusion15FusionCallbacksIS1L_NS1R_17LinearCombinationISI_fSI_fLNS_15FloatRoundStyleE2EEES1N_S1Q_JEEENS4_5SM1004TMEM4LOAD26SM100_TMEM_LOAD_32dp32b64xENS4_13SM90_TMA_LOADES1D_NS4_39AutoVectorizingCopyWithAssumedAlignmentILi128EEENS4_14SM90_TMA_STOREES1D_S23_S23_EEEvvEEEEvNT_6ParamsE --------------------------
	.section	.nv.shared._ZN7cutlass13device_kernelINS_4gemm6kernel13GemmUniversalIN4cute5tupleIJiiiiEEENS1_10collective13CollectiveMmaINS1_35MainloopSm100TmaUmmaWarpSpecializedILi11ELi2ELi2ENS5_IJNS4_1CILi8EEENSA_ILi1EEESC_EEEEENS5_IJNSA_ILi256EEESF_NSA_ILi64EEEEEENS_12float_e5m2_tENS5_IJlSC_lEEESI_SJ_NS4_8TiledMMAINS4_8MMA_AtomIJNS4_10MMA_TraitsINS4_25SM100_MMA_F8F6F4_2x1SM_SSEJSI_SI_fSF_SF_NS4_17integral_constantINS4_4UMMA5MajorELSQ_0EEESR_NSO_INSP_7ScaleInELSS_0EEEST_EEEEEENS4_6LayoutINS5_IJSC_SC_SC_EEENS5_IJNSA_ILi0EEESY_SY_EEEEENS5_IJNS4_10UnderscoreES11_S11_EEEEENS4_18SM100_TMA_2SM_LOADENS4_14ComposedLayoutINS4_7SwizzleILi2ELi4ELi3EEENS4_18smem_ptr_flag_bitsILi8EEENSW_INS5_IJSB_SG_EEENS5_IJSG_SC_EEEEEEEvNS4_8identityENS4_28SM100_TMA_2SM_LOAD_MULTICASTES1D_vS1E_EENS_8epilogue10collective18CollectiveEpilogueINS1H_23Sm100TmaWarpSpecializedILi4ELi2ELi64ELb0ELb0EEEJNS5_IJNSA_ILi128EEESF_SG_EEENS5_IJNSW_IS1M_SC_EENSW_ISG_SC_EEEEESI_SJ_SI_SJ_NS1H_6fusion15FusionCallbacksIS1L_NS1R_17LinearCombinationISI_fSI_fLNS_15FloatRoundStyleE2EEES1N_S1Q_JEEENS4_5SM1004TMEM4LOAD26SM100_TMEM_LOAD_32dp32b64xENS4_13SM90_TMA_LOADES1D_NS4_39AutoVectorizingCopyWithAssumedAlignmentILi128EEENS4_14SM90_TMA_STOREES1D_S23_S23_EEEvvEEEEvNT_6ParamsE,"aw",@nobits
	.sectionflags	@""
	.align	16
	.zero		1024


//--------------------- .nv.shared.reserved.0     --------------------------
	.section	.nv.shared.reserved.0,"aw",@nobits
	.weak		__nv_reservedSMEM_offset_0_alias
	.size		__nv_reservedSMEM_offset_0_alias, 0, 64
	.other		__nv_reservedSMEM_offset_0_alias,@"STO_CUDA_RESERVED_SHARED STV_DEFAULT"
__nv_reservedSMEM_offset_0_alias:
	.zero		0
.nv.shared.reserved.0:
	.zero		64
	.weak		__nv_reservedSMEM_tcgen05_partition
	.type		__nv_reservedSMEM_tcgen05_partition,@object
	.size		__nv_reservedSMEM_tcgen05_partition,(.L_0 - __nv_reservedSMEM_tcgen05_partition)
__nv_reservedSMEM_tcgen05_partition:
	.zero		32
.L_0:


//--------------------- .nv.global                --------------------------
	.section	.nv.global,"aw",@nobits
.nv.global:
	.type		_ZN40_INTERNAL_c6c81530_4_k_cu_44e8dfc9_213944cute1_E,@object
	.size		_ZN40_INTERNAL_c6c81530_4_k_cu_44e8dfc9_213944cute1_E,(_ZN40_INTERNAL_c6c81530_4_k_cu_44e8dfc9_213944cuda3std3__45__cpo6cbeginE - _ZN40_INTERNAL_c6c81530_4_k_cu_44e8dfc9_213944cute1_E)
_ZN40_INTERNAL_c6c81530_4_k_cu_44e8dfc9_213944cute1_E:
	.zero		1
	.type		_ZN40_INTERNAL_c6c81530_4_k_cu_44e8dfc9_213944cuda3std3__45__cpo6cbeginE,@object
	.size		_ZN40_INTERNAL_c6c81530_4_k_cu_44e8dfc9_213944cuda3std3__45__cpo6cbeginE,(_ZN40_INTERNAL_c6c81530_4_k_cu_44e8dfc9_213944cuda3std3__48in_placeE - _ZN40_INTERNAL_c6c81530_4_k_cu_44e8dfc9_213944cuda3std3__45__cpo6cbeginE)
_ZN40_INTERNAL_c6c81530_4_k_cu_44e8dfc9_213944cuda3std3__45__cpo6cbeginE:
	.zero		1
	.type		_ZN40_INTERNAL_c6c81530_4_k_cu_44e8dfc9_213944cuda3std3__48in_placeE,@object
	.size		_ZN40_INTERNAL_c6c81530_4_k_cu_44e8dfc9_213944cuda3std3__48in_placeE,(_ZN40_INTERNAL_c6c81530_4_k_cu_44e8dfc9_213944cuda3std6ranges3__45__cpo9iter_moveE - _ZN40_INTERNAL_c6c81530_4_k_cu_44e8dfc9_213944cuda3std3__48in_placeE)
_ZN40_INTERNAL_c6c81530_4_k_cu_44e8dfc9_213944cuda3std3__48in_placeE:
	.zero		1
	.type		_ZN40_INTERNAL_c6c81530_4_k_cu_44e8dfc9_213944cuda3std6ranges3__45__cpo9iter_moveE,@object
	.size		_ZN40_INTERNAL_c6c81530_4_k_cu_44e8dfc9_213944cuda3std6ranges3__45__cpo9iter_moveE,(_ZN40_INTERNAL_c6c81530_4_k_cu_44e8dfc9_213944cuda3std3__45__cpo5beginE - _ZN40_INTERNAL_c6c81530_4_k_cu_44e8dfc9_213944cuda3std6ranges3__45__cpo9iter_moveE)
_ZN40_INTERNAL_c6c81530_4_k_cu_44e8dfc9_213944cuda3std6ranges3__45__cpo9iter_moveE:
	.zero		1
	.type		_ZN40_INTERNAL_c6c81530_4_k_cu_44e8dfc9_213944cuda3std3__45__cpo5beginE,@object
	.size		_ZN40_INTERNAL_c6c81530_4_k_cu_44e8dfc9_213944cuda3std3__45__cpo5beginE,(_ZN40_INTERNAL_c6c81530_4_k_cu_44e8dfc9_213944cuda3std3__442_GLOBAL__N__c6c81530_4_k_cu_44e8dfc9_213946ignoreE - _ZN40_INTERNAL_c6c81530_4_k_cu_44e8dfc9_213944cuda3std3__45__cpo5beginE)
_ZN40_INTERNAL_c6c81530_4_k_cu_44e8dfc9_213944cuda3std3__45__cpo5beginE:
	.zero		1
	.type		_ZN40_INTERNAL_c6c81530_4_k_cu_44e8dfc9_213944cuda3std3__442_GLOBAL__N__c6c81530_4_k_cu_44e8dfc9_213946ignoreE,@object
	.size		_ZN40_INTERNAL_c6c81530_4_k_cu_44e8dfc9_213944cuda3std3__442_GLOBAL__N__c6c81530_4_k_cu_44e8dfc9_213946ignoreE,(_ZN40_INTERNAL_c6c81530_4_k_cu_44e8dfc9_213944cute7productE - _ZN40_INTERNAL_c6c81530_4_k_cu_44e8dfc9_213944cuda3std3__442_GLOBAL__N__c6c81530_4_k_cu_44e8dfc9_213946ignoreE)
_ZN40_INTERNAL_c6c81530_4_k_cu_44e8dfc9_213944cuda3std3__442_GLOBAL__N__c6c81530_4_k_cu_44e8dfc9_213946ignoreE:
	.zero		1
	.type		_ZN40_INTERNAL_c6c81530_4_k_cu_44e8dfc9_213944cute7productE,@object
	.size		_ZN40_INTERNAL_c6c81530_4_k_cu_44e8dfc9_213944cute7productE,(_ZN40_INTERNAL_c6c81530_4_k_cu_44e8dfc9_213944cuda3std3__45__cpo3endE - _ZN40_INTERNAL_c6c81530_4_k_cu_44e8dfc9_213944cute7productE)
_ZN40_INTERNAL_c6c81530_4_k_cu_44e8dfc9_213944cute7productE:
	.zero		1
	.type		_ZN40_INTERNAL_c6c81530_4_k_cu_44e8dfc9_213944cuda3std3__45__cpo3endE,@object
	.size		_ZN40_INTERNAL_c6c81530_4_k_cu_44e8dfc9_213944cuda3std3__45__cpo3endE,(_ZN40_INTERNAL_c6c81530_4_k_cu_44e8dfc9_213944cuda3std3__419piecewise_constructE - _ZN40_INTERNAL_c6c81530_4_k_cu_44e8dfc9_213944cuda3std3__45__cpo3endE)
_ZN40_INTERNAL_c6c81530_4_k_cu_44e8dfc9_213944cuda3std3__45__cpo3endE:
	.zero		1
	.type		_ZN40_INTERNAL_c6c81530_4_k_cu_44e8dfc9_213944cuda3std3__419piecewise_constructE,@object
	.size		_ZN40_INTERNAL_c6c81530_4_k_cu_44e8dfc9_213944cuda3std3__419piecewise_constructE,(_ZN40_INTERNAL_c6c81530_4_k_cu_44e8dfc9_213944cuda3std3__45__cpo4cendE - _ZN40_INTERNAL_c6c81530_4_k_cu_44e8dfc9_213944cuda3std3__419piecewise_constructE)
_ZN40_INTERNAL_c6c81530_4_k_cu_44e8dfc9_213944cuda3std3__419piecewise_constructE:
	.zero		1
	.type		_ZN40_INTERNAL_c6c81530_4_k_cu_44e8dfc9_213944cuda3std3__45__cpo4cendE,@object
	.size		_ZN40_INTERNAL_c6c81530_4_k_cu_44e8dfc9_213944cuda3std3__45__cpo4cendE,(_ZN40_INTERNAL_c6c81530_4_k_cu_44e8dfc9_213944cuda3std6ranges3__45__cpo4swapE - _ZN40_INTERNAL_c6c81530_4_k_cu_44e8dfc9_213944cuda3std3__45__cpo4cendE)
_ZN40_INTERNAL_c6c81530_4_k_cu_44e8dfc9_213944cuda3std3__45__cpo4cendE:
	.zero		1
	.type		_ZN40_INTERNAL_c6c81530_4_k_cu_44e8dfc9_213944cuda3std6ranges3__45__cpo4swapE,@object
	.size		_ZN40_INTERNAL_c6c81530_4_k_cu_44e8dfc9_213944cuda3std6ranges3__45__cpo4swapE,(.L_11 - _ZN40_INTERNAL_c6c81530_4_k_cu_44e8dfc9_213944cuda3std6ranges3__45__cpo4swapE)
_ZN40_INTERNAL_c6c81530_4_k_cu_44e8dfc9_213944cuda3std6ranges3__45__cpo4swapE:
	.zero		1
.L_11:


//--------------------- .nv.constant0._ZN7cutlass13device_kernelINS_4gemm6kernel13GemmUniversalIN4cute5tupleIJiiiiEEENS1_10collective13CollectiveMmaINS1_35MainloopSm100TmaUmmaWarpSpecializedILi11ELi2ELi2ENS5_IJNS4_1CILi8EEENSA_ILi1EEESC_EEEEENS5_IJNSA_ILi256EEESF_NSA_ILi64EEEEEENS_12float_e5m2_tENS5_IJlSC_lEEESI_SJ_NS4_8TiledMMAINS4_8MMA_AtomIJNS4_10MMA_TraitsINS4_25SM100_MMA_F8F6F4_2x1SM_SSEJSI_SI_fSF_SF_NS4_17integral_constantINS4_4UMMA5MajorELSQ_0EEESR_NSO_INSP_7ScaleInELSS_0EEEST_EEEEEENS4_6LayoutINS5_IJSC_SC_SC_EEENS5_IJNSA_ILi0EEESY_SY_EEEEENS5_IJNS4_10UnderscoreES11_S11_EEEEENS4_18SM100_TMA_2SM_LOADENS4_14ComposedLayoutINS4_7SwizzleILi2ELi4ELi3EEENS4_18smem_ptr_flag_bitsILi8EEENSW_INS5_IJSB_SG_EEENS5_IJSG_SC_EEEEEEEvNS4_8identityENS4_28SM100_TMA_2SM_LOAD_MULTICASTES1D_vS1E_EENS_8epilogue10collective18CollectiveEpilogueINS1H_23Sm100TmaWarpSpecializedILi4ELi2ELi64ELb0ELb0EEEJNS5_IJNSA_ILi128EEESF_SG_EEENS5_IJNSW_IS1M_SC_EENSW_ISG_SC_EEEEESI_SJ_SI_SJ_NS1H_6fusion15FusionCallbacksIS1L_NS1R_17LinearCombinationISI_fSI_fLNS_15FloatRoundStyleE2EEES1N_S1Q_JEEENS4_5SM1004TMEM4LOAD26SM100_TMEM_LOAD_32dp32b64xENS4_13SM90_TMA_LOADES1D_NS4_39AutoVectorizingCopyWithAssumedAlignmentILi128EEENS4_14SM90_TMA_STOREES1D_S23_S23_EEEvvEEEEvNT_6ParamsE --------------------------
	.section	.nv.constant0._ZN7cutlass13device_kernelINS_4gemm6kernel13GemmUniversalIN4cute5tupleIJiiiiEEENS1_10collective13CollectiveMmaINS1_35MainloopSm100TmaUmmaWarpSpecializedILi11ELi2ELi2ENS5_IJNS4_1CILi8EEENSA_ILi1EEESC_EEEEENS5_IJNSA_ILi256EEESF_NSA_ILi64EEEEEENS_12float_e5m2_tENS5_IJlSC_lEEESI_SJ_NS4_8TiledMMAINS4_8MMA_AtomIJNS4_10MMA_TraitsINS4_25SM100_MMA_F8F6F4_2x1SM_SSEJSI_SI_fSF_SF_NS4_17integral_constantINS4_4UMMA5MajorELSQ_0EEESR_NSO_INSP_7ScaleInELSS_0EEEST_EEEEEENS4_6LayoutINS5_IJSC_SC_SC_EEENS5_IJNSA_ILi0EEESY_SY_EEEEENS5_IJNS4_10UnderscoreES11_S11_EEEEENS4_18SM100_TMA_2SM_LOADENS4_14ComposedLayoutINS4_7SwizzleILi2ELi4ELi3EEENS4_18smem_ptr_flag_bitsILi8EEENSW_INS5_IJSB_SG_EEENS5_IJSG_SC_EEEEEEEvNS4_8identityENS4_28SM100_TMA_2SM_LOAD_MULTICASTES1D_vS1E_EENS_8epilogue10collective18CollectiveEpilogueINS1H_23Sm100TmaWarpSpecializedILi4ELi2ELi64ELb0ELb0EEEJNS5_IJNSA_ILi128EEESF_SG_EEENS5_IJNSW_IS1M_SC_EENSW_ISG_SC_EEEEESI_SJ_SI_SJ_NS1H_6fusion15FusionCallbacksIS1L_NS1R_17LinearCombinationISI_fSI_fLNS_15FloatRoundStyleE2EEES1N_S1Q_JEEENS4_5SM1004TMEM4LOAD26SM100_TMEM_LOAD_32dp32b64xENS4_13SM90_TMA_LOADES1D_NS4_39AutoVectorizingCopyWithAssumedAlignmentILi128EEENS4_14SM90_TMA_STOREES1D_S23_S23_EEEvvEEEEvNT_6ParamsE,"a",@progbits
	.sectionflags	@""
	.align	4
.nv.constant0._ZN7cutlass13device_kernelINS_4gemm6kernel13GemmUniversalIN4cute5tupleIJiiiiEEENS1_10collective13CollectiveMmaINS1_35MainloopSm100TmaUmmaWarpSpecializedILi11ELi2ELi2ENS5_IJNS4_1CILi8EEENSA_ILi1EEESC_EEEEENS5_IJNSA_ILi256EEESF_NSA_ILi64EEEEEENS_12float_e5m2_tENS5_IJlSC_lEEESI_SJ_NS4_8TiledMMAINS4_8MMA_AtomIJNS4_10MMA_TraitsINS4_25SM100_MMA_F8F6F4_2x1SM_SSEJSI_SI_fSF_SF_NS4_17integral_constantINS4_4UMMA5MajorELSQ_0EEESR_NSO_INSP_7ScaleInELSS_0EEEST_EEEEEENS4_6LayoutINS5_IJSC_SC_SC_EEENS5_IJNSA_ILi0EEESY_SY_EEEEENS5_IJNS4_10UnderscoreES11_S11_EEEEENS4_18SM100_TMA_2SM_LOADENS4_14ComposedLayoutINS4_7SwizzleILi2ELi4ELi3EEENS4_18smem_ptr_flag_bitsILi8EEENSW_INS5_IJSB_SG_EEENS5_IJSG_SC_EEEEEEEvNS4_8identityENS4_28SM100_TMA_2SM_LOAD_MULTICASTES1D_vS1E_EENS_8epilogue10collective18CollectiveEpilogueINS1H_23Sm100TmaWarpSpecializedILi4ELi2ELi64ELb0ELb0EEEJNS5_IJNSA_ILi128EEESF_SG_EEENS5_IJNSW_IS1M_SC_EENSW_ISG_SC_EEEEESI_SJ_SI_SJ_NS1H_6fusion15FusionCallbacksIS1L_NS1R_17LinearCombinationISI_fSI_fLNS_15FloatRoundStyleE2EEES1N_S1Q_JEEENS4_5SM1004TMEM4LOAD26SM100_TMEM_LOAD_32dp32b64xENS4_13SM90_TMA_LOADES1D_NS4_39AutoVectorizingCopyWithAssumedAlignmentILi128EEENS4_14SM90_TMA_STOREES1D_S23_S23_EEEvvEEEEvNT_6ParamsE:
	.zero		2944


//--------------------- SYMBOLS --------------------------

	.type		.nv.reservedSmem.offset0,@object
	.size		.nv.reservedSmem.offset0,0x4
	.type		.nv.reservedSmem.cap,@object
	.size		.nv.reservedSmem.cap,0x4
	.type		__assertfail,@function
